//
// Generated by NVIDIA NVVM Compiler
//
// Compiler Build ID: CL-36424714
// Cuda compilation tools, release 13.0, V13.0.88
// Based on NVVM 20.0.0
//

.version 9.0
.target sm_100
.address_size 64

	// .globl	_ZN3cub18CUB_300001_SM_10006detail11EmptyKernelIvEEvv
.global .align 1 .b8 _ZN30_INTERNAL_19c05358_4_k_cu_main4cuda3std3__45__cpo5beginE[1];
.global .align 1 .b8 _ZN30_INTERNAL_19c05358_4_k_cu_main4cuda3std3__45__cpo3endE[1];
.global .align 1 .b8 _ZN30_INTERNAL_19c05358_4_k_cu_main4cuda3std3__45__cpo6cbeginE[1];
.global .align 1 .b8 _ZN30_INTERNAL_19c05358_4_k_cu_main4cuda3std3__45__cpo4cendE[1];
.global .align 1 .b8 _ZN30_INTERNAL_19c05358_4_k_cu_main4cuda3std3__45__cpo6rbeginE[1];
.global .align 1 .b8 _ZN30_INTERNAL_19c05358_4_k_cu_main4cuda3std3__45__cpo4rendE[1];
.global .align 1 .b8 _ZN30_INTERNAL_19c05358_4_k_cu_main4cuda3std3__45__cpo7crbeginE[1];
.global .align 1 .b8 _ZN30_INTERNAL_19c05358_4_k_cu_main4cuda3std3__45__cpo5crendE[1];
.global .align 1 .b8 _ZN30_INTERNAL_19c05358_4_k_cu_main4cuda3std3__432_GLOBAL__N__19c05358_4_k_cu_main6ignoreE[1];
.global .align 1 .b8 _ZN30_INTERNAL_19c05358_4_k_cu_main4cuda3std3__419piecewise_constructE[1];
.global .align 1 .b8 _ZN30_INTERNAL_19c05358_4_k_cu_main4cuda3std3__48in_placeE[1];
.global .align 1 .b8 _ZN30_INTERNAL_19c05358_4_k_cu_main4cuda3std3__420unreachable_sentinelE[1];
.global .align 1 .b8 _ZN30_INTERNAL_19c05358_4_k_cu_main4cuda3std3__47nulloptE[1];
.global .align 1 .b8 _ZN30_INTERNAL_19c05358_4_k_cu_main4cuda3std3__48unexpectE[1];
.global .align 1 .b8 _ZN30_INTERNAL_19c05358_4_k_cu_main4cuda3std6ranges3__45__cpo4swapE[1];
.global .align 1 .b8 _ZN30_INTERNAL_19c05358_4_k_cu_main4cuda3std6ranges3__45__cpo9iter_moveE[1];
.global .align 1 .b8 _ZN30_INTERNAL_19c05358_4_k_cu_main4cuda3std6ranges3__45__cpo5beginE[1];
.global .align 1 .b8 _ZN30_INTERNAL_19c05358_4_k_cu_main4cuda3std6ranges3__45__cpo3endE[1];
.global .align 1 .b8 _ZN30_INTERNAL_19c05358_4_k_cu_main4cuda3std6ranges3__45__cpo6cbeginE[1];
.global .align 1 .b8 _ZN30_INTERNAL_19c05358_4_k_cu_main4cuda3std6ranges3__45__cpo4cendE[1];
.global .align 1 .b8 _ZN30_INTERNAL_19c05358_4_k_cu_main4cuda3std6ranges3__45__cpo7advanceE[1];
.global .align 1 .b8 _ZN30_INTERNAL_19c05358_4_k_cu_main4cuda3std6ranges3__45__cpo9iter_swapE[1];
.global .align 1 .b8 _ZN30_INTERNAL_19c05358_4_k_cu_main4cuda3std6ranges3__45__cpo4nextE[1];
.global .align 1 .b8 _ZN30_INTERNAL_19c05358_4_k_cu_main4cuda3std6ranges3__45__cpo4prevE[1];
.global .align 1 .b8 _ZN30_INTERNAL_19c05358_4_k_cu_main4cuda3std6ranges3__45__cpo4dataE[1];
.global .align 1 .b8 _ZN30_INTERNAL_19c05358_4_k_cu_main4cuda3std6ranges3__45__cpo5cdataE[1];
.global .align 1 .b8 _ZN30_INTERNAL_19c05358_4_k_cu_main4cuda3std6ranges3__45__cpo4sizeE[1];
.global .align 1 .b8 _ZN30_INTERNAL_19c05358_4_k_cu_main4cuda3std6ranges3__45__cpo5ssizeE[1];
.global .align 1 .b8 _ZN30_INTERNAL_19c05358_4_k_cu_main4cuda3std6ranges3__45__cpo8distanceE[1];
.global .align 1 .b8 _ZN30_INTERNAL_19c05358_4_k_cu_main6thrust24THRUST_300001_SM_1000_NS8cuda_cub3parE[1];
.global .align 1 .b8 _ZN30_INTERNAL_19c05358_4_k_cu_main6thrust24THRUST_300001_SM_1000_NS8cuda_cub10par_nosyncE[1];
.global .align 1 .b8 _ZN30_INTERNAL_19c05358_4_k_cu_main6thrust24THRUST_300001_SM_1000_NS6system6detail10sequential3seqE[1];
.global .align 1 .b8 _ZN30_INTERNAL_19c05358_4_k_cu_main6thrust24THRUST_300001_SM_1000_NS12placeholders2_1E[1];
.global .align 1 .b8 _ZN30_INTERNAL_19c05358_4_k_cu_main6thrust24THRUST_300001_SM_1000_NS12placeholders2_2E[1];
.global .align 1 .b8 _ZN30_INTERNAL_19c05358_4_k_cu_main6thrust24THRUST_300001_SM_1000_NS12placeholders2_3E[1];
.global .align 1 .b8 _ZN30_INTERNAL_19c05358_4_k_cu_main6thrust24THRUST_300001_SM_1000_NS12placeholders2_4E[1];
.global .align 1 .b8 _ZN30_INTERNAL_19c05358_4_k_cu_main6thrust24THRUST_300001_SM_1000_NS12placeholders2_5E[1];
.global .align 1 .b8 _ZN30_INTERNAL_19c05358_4_k_cu_main6thrust24THRUST_300001_SM_1000_NS12placeholders2_6E[1];
.global .align 1 .b8 _ZN30_INTERNAL_19c05358_4_k_cu_main6thrust24THRUST_300001_SM_1000_NS12placeholders2_7E[1];
.global .align 1 .b8 _ZN30_INTERNAL_19c05358_4_k_cu_main6thrust24THRUST_300001_SM_1000_NS12placeholders2_8E[1];
.global .align 1 .b8 _ZN30_INTERNAL_19c05358_4_k_cu_main6thrust24THRUST_300001_SM_1000_NS12placeholders2_9E[1];
.global .align 1 .b8 _ZN30_INTERNAL_19c05358_4_k_cu_main6thrust24THRUST_300001_SM_1000_NS12placeholders3_10E[1];
.global .align 1 .b8 _ZN30_INTERNAL_19c05358_4_k_cu_main6thrust24THRUST_300001_SM_1000_NS3seqE[1];

.visible .entry _ZN3cub18CUB_300001_SM_10006detail11EmptyKernelIvEEvv()
{


	ret;

}
	// .globl	_ZN3cub18CUB_300001_SM_10006detail8for_each13static_kernelINS2_12policy_hub_t12policy_500_tEmN6thrust24THRUST_300001_SM_1000_NS8cuda_cub20__uninitialized_fill7functorINS7_10device_ptrIiEEiEEEEvT0_T1_
.visible .entry _ZN3cub18CUB_300001_SM_10006detail8for_each13static_kernelINS2_12policy_hub_t12policy_500_tEmN6thrust24THRUST_300001_SM_1000_NS8cuda_cub20__uninitialized_fill7functorINS7_10device_ptrIiEEiEEEEvT0_T1_(
	.param .u64 _ZN3cub18CUB_300001_SM_10006detail8for_each13static_kernelINS2_12policy_hub_t12policy_500_tEmN6thrust24THRUST_300001_SM_1000_NS8cuda_cub20__uninitialized_fill7functorINS7_10device_ptrIiEEiEEEEvT0_T1__param_0,
	.param .align 8 .b8 _ZN3cub18CUB_300001_SM_10006detail8for_each13static_kernelINS2_12policy_hub_t12policy_500_tEmN6thrust24THRUST_300001_SM_1000_NS8cuda_cub20__uninitialized_fill7functorINS7_10device_ptrIiEEiEEEEvT0_T1__param_1[16]
)
.maxntid 256
{
	.reg .pred 	%p<4>;
	.reg .b16 	%rs<5>;
	.reg .b32 	%r<12>;
	.reg .b64 	%rd<16>;

	ld.param.u32 	%r3, [_ZN3cub18CUB_300001_SM_10006detail8for_each13static_kernelINS2_12policy_hub_t12policy_500_tEmN6thrust24THRUST_300001_SM_1000_NS8cuda_cub20__uninitialized_fill7functorINS7_10device_ptrIiEEiEEEEvT0_T1__param_1+8];
	ld.param.u64 	%rd4, [_ZN3cub18CUB_300001_SM_10006detail8for_each13static_kernelINS2_12policy_hub_t12policy_500_tEmN6thrust24THRUST_300001_SM_1000_NS8cuda_cub20__uninitialized_fill7functorINS7_10device_ptrIiEEiEEEEvT0_T1__param_1];
	ld.param.u64 	%rd5, [_ZN3cub18CUB_300001_SM_10006detail8for_each13static_kernelINS2_12policy_hub_t12policy_500_tEmN6thrust24THRUST_300001_SM_1000_NS8cuda_cub20__uninitialized_fill7functorINS7_10device_ptrIiEEiEEEEvT0_T1__param_0];
	mov.u32 	%r9, %ctaid.x;
	mul.wide.u32 	%rd1, %r9, 512;
	sub.s64 	%rd2, %rd5, %rd1;
	setp.lt.u64 	%p1, %rd2, 512;
	@%p1 bra 	$L__BB1_2;
	mov.u32 	%r11, %tid.x;
	cvta.to.global.u64 	%rd11, %rd4;
	cvt.u64.u32 	%rd12, %r11;
	add.s64 	%rd13, %rd1, %rd12;
	shl.b64 	%rd14, %rd13, 2;
	add.s64 	%rd15, %rd11, %rd14;
	st.global.u32 	[%rd15], %r3;
	st.global.u32 	[%rd15+1024], %r3;
	bra.uni 	$L__BB1_6;
$L__BB1_2:
	cvta.to.global.u64 	%rd6, %rd4;
	mov.u32 	%r2, %tid.x;
	cvt.u64.u32 	%rd7, %r2;
	setp.le.u64 	%p2, %rd2, %rd7;
	add.s64 	%rd8, %rd1, %rd7;
	shl.b64 	%rd9, %rd8, 2;
	add.s64 	%rd3, %rd6, %rd9;
	@%p2 bra 	$L__BB1_4;
	st.global.u32 	[%rd3], %r3;
$L__BB1_4:
	add.s32 	%r10, %r2, 256;
	cvt.u64.u32 	%rd10, %r10;
	setp.le.u64 	%p3, %rd2, %rd10;
	@%p3 bra 	$L__BB1_6;
	st.global.u32 	[%rd3+1024], %r3;
$L__BB1_6:
	ret;

}
	// .globl	_ZN3cub18CUB_300001_SM_10006detail8for_each13static_kernelINS2_12policy_hub_t12policy_500_tElN6thrust24THRUST_300001_SM_1000_NS8cuda_cub10__tabulate7functorINS7_6detail15normal_iteratorINS7_10device_ptrIiEEEENS7_6system6detail7generic6detail22compute_sequence_valueIivEElEEEEvT0_T1_
.visible .entry _ZN3cub18CUB_300001_SM_10006detail8for_each13static_kernelINS2_12policy_hub_t12policy_500_tElN6thrust24THRUST_300001_SM_1000_NS8cuda_cub10__tabulate7functorINS7_6detail15normal_iteratorINS7_10device_ptrIiEEEENS7_6system6detail7generic6detail22compute_sequence_valueIivEElEEEEvT0_T1_(
	.param .u64 _ZN3cub18CUB_300001_SM_10006detail8for_each13static_kernelINS2_12policy_hub_t12policy_500_tElN6thrust24THRUST_300001_SM_1000_NS8cuda_cub10__tabulate7functorINS7_6detail15normal_iteratorINS7_10device_ptrIiEEEENS7_6system6detail7generic6detail22compute_sequence_valueIivEElEEEEvT0_T1__param_0,
	.param .align 8 .b8 _ZN3cub18CUB_300001_SM_10006detail8for_each13static_kernelINS2_12policy_hub_t12policy_500_tElN6thrust24THRUST_300001_SM_1000_NS8cuda_cub10__tabulate7functorINS7_6detail15normal_iteratorINS7_10device_ptrIiEEEENS7_6system6detail7generic6detail22compute_sequence_valueIivEElEEEEvT0_T1__param_1[16]
)
.maxntid 256
{
	.reg .pred 	%p<4>;
	.reg .b32 	%r<18>;
	.reg .b64 	%rd<20>;

	ld.param.u64 	%rd7, [_ZN3cub18CUB_300001_SM_10006detail8for_each13static_kernelINS2_12policy_hub_t12policy_500_tElN6thrust24THRUST_300001_SM_1000_NS8cuda_cub10__tabulate7functorINS7_6detail15normal_iteratorINS7_10device_ptrIiEEEENS7_6system6detail7generic6detail22compute_sequence_valueIivEElEEEEvT0_T1__param_1];
	ld.param.u64 	%rd8, [_ZN3cub18CUB_300001_SM_10006detail8for_each13static_kernelINS2_12policy_hub_t12policy_500_tElN6thrust24THRUST_300001_SM_1000_NS8cuda_cub10__tabulate7functorINS7_6detail15normal_iteratorINS7_10device_ptrIiEEEENS7_6system6detail7generic6detail22compute_sequence_valueIivEElEEEEvT0_T1__param_0];
	ld.param.v2.u32 	{%r3, %r4}, [_ZN3cub18CUB_300001_SM_10006detail8for_each13static_kernelINS2_12policy_hub_t12policy_500_tElN6thrust24THRUST_300001_SM_1000_NS8cuda_cub10__tabulate7functorINS7_6detail15normal_iteratorINS7_10device_ptrIiEEEENS7_6system6detail7generic6detail22compute_sequence_valueIivEElEEEEvT0_T1__param_1+8];
	mov.u32 	%r5, %ctaid.x;
	mul.wide.u32 	%rd1, %r5, 512;
	sub.s64 	%rd2, %rd8, %rd1;
	setp.lt.s64 	%p1, %rd2, 512;
	@%p1 bra 	$L__BB2_2;
	mov.u32 	%r13, %tid.x;
	cvta.to.global.u64 	%rd15, %rd7;
	cvt.u64.u32 	%rd16, %r13;
	add.s64 	%rd17, %rd1, %rd16;
	cvt.u32.u64 	%r14, %rd17;
	mad.lo.s32 	%r15, %r4, %r14, %r3;
	shl.b64 	%rd18, %rd17, 2;
	add.s64 	%rd19, %rd15, %rd18;
	st.global.u32 	[%rd19], %r15;
	add.s32 	%r16, %r14, 256;
	mad.lo.s32 	%r17, %r4, %r16, %r3;
	st.global.u32 	[%rd19+1024], %r17;
	bra.uni 	$L__BB2_6;
$L__BB2_2:
	cvta.to.global.u64 	%rd3, %rd7;
	mov.u32 	%r6, %tid.x;
	cvt.s64.s32 	%rd4, %rd2;
	cvt.u64.u32 	%rd5, %r6;
	setp.le.s64 	%p2, %rd4, %rd5;
	@%p2 bra 	$L__BB2_4;
	add.s64 	%rd9, %rd1, %rd5;
	cvt.u32.u64 	%r7, %rd9;
	mad.lo.s32 	%r8, %r4, %r7, %r3;
	shl.b64 	%rd10, %rd9, 2;
	add.s64 	%rd11, %rd3, %rd10;
	st.global.u32 	[%rd11], %r8;
$L__BB2_4:
	cvt.u32.u64 	%r9, %rd5;
	add.s32 	%r10, %r9, 256;
	cvt.u64.u32 	%rd6, %r10;
	setp.le.s64 	%p3, %rd4, %rd6;
	@%p3 bra 	$L__BB2_6;
	add.s64 	%rd12, %rd1, %rd6;
	shl.b64 	%rd13, %rd12, 2;
	cvt.u32.u64 	%r11, %rd12;
	mad.lo.s32 	%r12, %r4, %r11, %r3;
	add.s64 	%rd14, %rd13, %rd3;
	st.global.u32 	[%rd14], %r12;
$L__BB2_6:
	ret;

}
	// .globl	_ZN3cub18CUB_300001_SM_10006detail8for_each13static_kernelINS2_12policy_hub_t12policy_500_tElN6thrust24THRUST_300001_SM_1000_NS8cuda_cub6__fill7functorINS7_6detail15normal_iteratorINS7_10device_ptrIiEEEEiEEEEvT0_T1_
.visible .entry _ZN3cub18CUB_300001_SM_10006detail8for_each13static_kernelINS2_12policy_hub_t12policy_500_tElN6thrust24THRUST_300001_SM_1000_NS8cuda_cub6__fill7functorINS7_6detail15normal_iteratorINS7_10device_ptrIiEEEEiEEEEvT0_T1_(
	.param .u64 _ZN3cub18CUB_300001_SM_10006detail8for_each13static_kernelINS2_12policy_hub_t12policy_500_tElN6thrust24THRUST_300001_SM_1000_NS8cuda_cub6__fill7functorINS7_6detail15normal_iteratorINS7_10device_ptrIiEEEEiEEEEvT0_T1__param_0,
	.param .align 8 .b8 _ZN3cub18CUB_300001_SM_10006detail8for_each13static_kernelINS2_12policy_hub_t12policy_500_tElN6thrust24THRUST_300001_SM_1000_NS8cuda_cub6__fill7functorINS7_6detail15normal_iteratorINS7_10device_ptrIiEEEEiEEEEvT0_T1__param_1[16]
)
.maxntid 256
{
	.reg .pred 	%p<4>;
	.reg .b16 	%rs<5>;
	.reg .b32 	%r<12>;
	.reg .b64 	%rd<17>;

	ld.param.u32 	%r3, [_ZN3cub18CUB_300001_SM_10006detail8for_each13static_kernelINS2_12policy_hub_t12policy_500_tElN6thrust24THRUST_300001_SM_1000_NS8cuda_cub6__fill7functorINS7_6detail15normal_iteratorINS7_10device_ptrIiEEEEiEEEEvT0_T1__param_1+8];
	ld.param.u64 	%rd5, [_ZN3cub18CUB_300001_SM_10006detail8for_each13static_kernelINS2_12policy_hub_t12policy_500_tElN6thrust24THRUST_300001_SM_1000_NS8cuda_cub6__fill7functorINS7_6detail15normal_iteratorINS7_10device_ptrIiEEEEiEEEEvT0_T1__param_1];
	ld.param.u64 	%rd6, [_ZN3cub18CUB_300001_SM_10006detail8for_each13static_kernelINS2_12policy_hub_t12policy_500_tElN6thrust24THRUST_300001_SM_1000_NS8cuda_cub6__fill7functorINS7_6detail15normal_iteratorINS7_10device_ptrIiEEEEiEEEEvT0_T1__param_0];
	mov.u32 	%r9, %ctaid.x;
	mul.wide.u32 	%rd1, %r9, 512;
	sub.s64 	%rd2, %rd6, %rd1;
	setp.lt.s64 	%p1, %rd2, 512;
	@%p1 bra 	$L__BB3_2;
	mov.u32 	%r11, %tid.x;
	cvta.to.global.u64 	%rd12, %rd5;
	cvt.u64.u32 	%rd13, %r11;
	add.s64 	%rd14, %rd1, %rd13;
	shl.b64 	%rd15, %rd14, 2;
	add.s64 	%rd16, %rd12, %rd15;
	st.global.u32 	[%rd16], %r3;
	st.global.u32 	[%rd16+1024], %r3;
	bra.uni 	$L__BB3_6;
$L__BB3_2:
	cvta.to.global.u64 	%rd7, %rd5;
	mov.u32 	%r2, %tid.x;
	cvt.s64.s32 	%rd3, %rd2;
	cvt.u64.u32 	%rd8, %r2;
	setp.le.s64 	%p2, %rd3, %rd8;
	add.s64 	%rd9, %rd1, %rd8;
	shl.b64 	%rd10, %rd9, 2;
	add.s64 	%rd4, %rd7, %rd10;
	@%p2 bra 	$L__BB3_4;
	st.global.u32 	[%rd4], %r3;
$L__BB3_4:
	add.s32 	%r10, %r2, 256;
	cvt.u64.u32 	%rd11, %r10;
	setp.le.s64 	%p3, %rd3, %rd11;
	@%p3 bra 	$L__BB3_6;
	st.global.u32 	[%rd4+1024], %r3;
$L__BB3_6:
	ret;

}
	// .globl	_ZN3cub18CUB_300001_SM_10006detail8for_each13static_kernelINS2_12policy_hub_t12policy_500_tElN6thrust24THRUST_300001_SM_1000_NS8cuda_cub20__uninitialized_copy7functorINS7_6detail15normal_iteratorINS7_10device_ptrIiEEEENS7_7pointerIiNS8_3tagENS7_11use_defaultESI_EEEEEEvT0_T1_
.visible .entry _ZN3cub18CUB_300001_SM_10006detail8for_each13static_kernelINS2_12policy_hub_t12policy_500_tElN6thrust24THRUST_300001_SM_1000_NS8cuda_cub20__uninitialized_copy7functorINS7_6detail15normal_iteratorINS7_10device_ptrIiEEEENS7_7pointerIiNS8_3tagENS7_11use_defaultESI_EEEEEEvT0_T1_(
	.param .u64 _ZN3cub18CUB_300001_SM_10006detail8for_each13static_kernelINS2_12policy_hub_t12policy_500_tElN6thrust24THRUST_300001_SM_1000_NS8cuda_cub20__uninitialized_copy7functorINS7_6detail15normal_iteratorINS7_10device_ptrIiEEEENS7_7pointerIiNS8_3tagENS7_11use_defaultESI_EEEEEEvT0_T1__param_0,
	.param .align 8 .b8 _ZN3cub18CUB_300001_SM_10006detail8for_each13static_kernelINS2_12policy_hub_t12policy_500_tElN6thrust24THRUST_300001_SM_1000_NS8cuda_cub20__uninitialized_copy7functorINS7_6detail15normal_iteratorINS7_10device_ptrIiEEEENS7_7pointerIiNS8_3tagENS7_11use_defaultESI_EEEEEEvT0_T1__param_1[16]
)
.maxntid 256
{
	.reg .pred 	%p<4>;
	.reg .b32 	%r<10>;
	.reg .b64 	%rd<26>;

	ld.param.u64 	%rd8, [_ZN3cub18CUB_300001_SM_10006detail8for_each13static_kernelINS2_12policy_hub_t12policy_500_tElN6thrust24THRUST_300001_SM_1000_NS8cuda_cub20__uninitialized_copy7functorINS7_6detail15normal_iteratorINS7_10device_ptrIiEEEENS7_7pointerIiNS8_3tagENS7_11use_defaultESI_EEEEEEvT0_T1__param_1+8];
	ld.param.u64 	%rd7, [_ZN3cub18CUB_300001_SM_10006detail8for_each13static_kernelINS2_12policy_hub_t12policy_500_tElN6thrust24THRUST_300001_SM_1000_NS8cuda_cub20__uninitialized_copy7functorINS7_6detail15normal_iteratorINS7_10device_ptrIiEEEENS7_7pointerIiNS8_3tagENS7_11use_defaultESI_EEEEEEvT0_T1__param_1];
	ld.param.u64 	%rd9, [_ZN3cub18CUB_300001_SM_10006detail8for_each13static_kernelINS2_12policy_hub_t12policy_500_tElN6thrust24THRUST_300001_SM_1000_NS8cuda_cub20__uninitialized_copy7functorINS7_6detail15normal_iteratorINS7_10device_ptrIiEEEENS7_7pointerIiNS8_3tagENS7_11use_defaultESI_EEEEEEvT0_T1__param_0];
	mov.u32 	%r1, %ctaid.x;
	mul.wide.u32 	%rd1, %r1, 512;
	sub.s64 	%rd2, %rd9, %rd1;
	setp.lt.s64 	%p1, %rd2, 512;
	@%p1 bra 	$L__BB4_2;
	mov.u32 	%r7, %tid.x;
	cvta.to.global.u64 	%rd19, %rd8;
	cvta.to.global.u64 	%rd20, %rd7;
	cvt.u64.u32 	%rd21, %r7;
	add.s64 	%rd22, %rd1, %rd21;
	shl.b64 	%rd23, %rd22, 2;
	add.s64 	%rd24, %rd20, %rd23;
	add.s64 	%rd25, %rd19, %rd23;
	ld.global.u32 	%r8, [%rd24];
	st.global.u32 	[%rd25], %r8;
	ld.global.u32 	%r9, [%rd24+1024];
	st.global.u32 	[%rd25+1024], %r9;
	bra.uni 	$L__BB4_6;
$L__BB4_2:
	cvta.to.global.u64 	%rd3, %rd7;
	cvta.to.global.u64 	%rd4, %rd8;
	mov.u32 	%r2, %tid.x;
	cvt.s64.s32 	%rd5, %rd2;
	cvt.u64.u32 	%rd6, %r2;
	setp.le.s64 	%p2, %rd5, %rd6;
	@%p2 bra 	$L__BB4_4;
	add.s64 	%rd10, %rd1, %rd6;
	shl.b64 	%rd11, %rd10, 2;
	add.s64 	%rd12, %rd3, %rd11;
	add.s64 	%rd13, %rd4, %rd11;
	ld.global.u32 	%r3, [%rd12];
	st.global.u32 	[%rd13], %r3;
$L__BB4_4:
	cvt.u32.u64 	%r4, %rd6;
	add.s32 	%r5, %r4, 256;
	cvt.u64.u32 	%rd14, %r5;
	setp.le.s64 	%p3, %rd5, %rd14;
	@%p3 bra 	$L__BB4_6;
	add.s64 	%rd15, %rd1, %rd6;
	shl.b64 	%rd16, %rd15, 2;
	add.s64 	%rd17, %rd3, %rd16;
	add.s64 	%rd18, %rd4, %rd16;
	ld.global.u32 	%r6, [%rd17+1024];
	st.global.u32 	[%rd18+1024], %r6;
$L__BB4_6:
	ret;

}
	// .globl	_ZN3cub18CUB_300001_SM_10006detail9transform16transform_kernelINS2_10policy_hubILb1EN4cuda3std3__45tupleIJN6thrust24THRUST_300001_SM_1000_NS6detail15normal_iteratorINSA_10device_ptrIiEEEESF_EEEE10policy1000Ei12modZeroOrTenIiESF_JPiSL_EEEvT0_iT1_T2_DpNS2_10kernel_argIT3_EE
.visible .entry _ZN3cub18CUB_300001_SM_10006detail9transform16transform_kernelINS2_10policy_hubILb1EN4cuda3std3__45tupleIJN6thrust24THRUST_300001_SM_1000_NS6detail15normal_iteratorINSA_10device_ptrIiEEEESF_EEEE10policy1000Ei12modZeroOrTenIiESF_JPiSL_EEEvT0_iT1_T2_DpNS2_10kernel_argIT3_EE(
	.param .u32 _ZN3cub18CUB_300001_SM_10006detail9transform16transform_kernelINS2_10policy_hubILb1EN4cuda3std3__45tupleIJN6thrust24THRUST_300001_SM_1000_NS6detail15normal_iteratorINSA_10device_ptrIiEEEESF_EEEE10policy1000Ei12modZeroOrTenIiESF_JPiSL_EEEvT0_iT1_T2_DpNS2_10kernel_argIT3_EE_param_0,
	.param .u32 _ZN3cub18CUB_300001_SM_10006detail9transform16transform_kernelINS2_10policy_hubILb1EN4cuda3std3__45tupleIJN6thrust24THRUST_300001_SM_1000_NS6detail15normal_iteratorINSA_10device_ptrIiEEEESF_EEEE10policy1000Ei12modZeroOrTenIiESF_JPiSL_EEEvT0_iT1_T2_DpNS2_10kernel_argIT3_EE_param_1,
	.param .align 1 .b8 _ZN3cub18CUB_300001_SM_10006detail9transform16transform_kernelINS2_10policy_hubILb1EN4cuda3std3__45tupleIJN6thrust24THRUST_300001_SM_1000_NS6detail15normal_iteratorINSA_10device_ptrIiEEEESF_EEEE10policy1000Ei12modZeroOrTenIiESF_JPiSL_EEEvT0_iT1_T2_DpNS2_10kernel_argIT3_EE_param_2[1],
	.param .align 8 .b8 _ZN3cub18CUB_300001_SM_10006detail9transform16transform_kernelINS2_10policy_hubILb1EN4cuda3std3__45tupleIJN6thrust24THRUST_300001_SM_1000_NS6detail15normal_iteratorINSA_10device_ptrIiEEEESF_EEEE10policy1000Ei12modZeroOrTenIiESF_JPiSL_EEEvT0_iT1_T2_DpNS2_10kernel_argIT3_EE_param_3[8],
	.param .align 8 .b8 _ZN3cub18CUB_300001_SM_10006detail9transform16transform_kernelINS2_10policy_hubILb1EN4cuda3std3__45tupleIJN6thrust24THRUST_300001_SM_1000_NS6detail15normal_iteratorINSA_10device_ptrIiEEEESF_EEEE10policy1000Ei12modZeroOrTenIiESF_JPiSL_EEEvT0_iT1_T2_DpNS2_10kernel_argIT3_EE_param_4[16],
	.param .align 8 .b8 _ZN3cub18CUB_300001_SM_10006detail9transform16transform_kernelINS2_10policy_hubILb1EN4cuda3std3__45tupleIJN6thrust24THRUST_300001_SM_1000_NS6detail15normal_iteratorINSA_10device_ptrIiEEEESF_EEEE10policy1000Ei12modZeroOrTenIiESF_JPiSL_EEEvT0_iT1_T2_DpNS2_10kernel_argIT3_EE_param_5[16]
)
.maxntid 128
{
	.reg .pred 	%p<68>;
	.reg .b32 	%r<201>;
	.reg .b64 	%rd<97>;

	ld.param.u32 	%r45, [_ZN3cub18CUB_300001_SM_10006detail9transform16transform_kernelINS2_10policy_hubILb1EN4cuda3std3__45tupleIJN6thrust24THRUST_300001_SM_1000_NS6detail15normal_iteratorINSA_10device_ptrIiEEEESF_EEEE10policy1000Ei12modZeroOrTenIiESF_JPiSL_EEEvT0_iT1_T2_DpNS2_10kernel_argIT3_EE_param_0];
	ld.param.u64 	%rd27, [_ZN3cub18CUB_300001_SM_10006detail9transform16transform_kernelINS2_10policy_hubILb1EN4cuda3std3__45tupleIJN6thrust24THRUST_300001_SM_1000_NS6detail15normal_iteratorINSA_10device_ptrIiEEEESF_EEEE10policy1000Ei12modZeroOrTenIiESF_JPiSL_EEEvT0_iT1_T2_DpNS2_10kernel_argIT3_EE_param_5];
	ld.param.u64 	%rd25, [_ZN3cub18CUB_300001_SM_10006detail9transform16transform_kernelINS2_10policy_hubILb1EN4cuda3std3__45tupleIJN6thrust24THRUST_300001_SM_1000_NS6detail15normal_iteratorINSA_10device_ptrIiEEEESF_EEEE10policy1000Ei12modZeroOrTenIiESF_JPiSL_EEEvT0_iT1_T2_DpNS2_10kernel_argIT3_EE_param_4];
	ld.param.u64 	%rd29, [_ZN3cub18CUB_300001_SM_10006detail9transform16transform_kernelINS2_10policy_hubILb1EN4cuda3std3__45tupleIJN6thrust24THRUST_300001_SM_1000_NS6detail15normal_iteratorINSA_10device_ptrIiEEEESF_EEEE10policy1000Ei12modZeroOrTenIiESF_JPiSL_EEEvT0_iT1_T2_DpNS2_10kernel_argIT3_EE_param_3];
	ld.param.u32 	%r44, [_ZN3cub18CUB_300001_SM_10006detail9transform16transform_kernelINS2_10policy_hubILb1EN4cuda3std3__45tupleIJN6thrust24THRUST_300001_SM_1000_NS6detail15normal_iteratorINSA_10device_ptrIiEEEESF_EEEE10policy1000Ei12modZeroOrTenIiESF_JPiSL_EEEvT0_iT1_T2_DpNS2_10kernel_argIT3_EE_param_1];
	cvta.to.global.u64 	%rd1, %rd29;
	cvta.to.global.u64 	%rd2, %rd25;
	cvta.to.global.u64 	%rd3, %rd27;
	shl.b32 	%r1, %r44, 7;
	mov.u32 	%r46, %ctaid.x;
	mul.lo.s32 	%r2, %r1, %r46;
	sub.s32 	%r3, %r45, %r2;
	min.s32 	%r4, %r1, %r3;
	shl.b32 	%r5, %r4, 2;
	mov.u32 	%r6, %tid.x;
	shl.b32 	%r191, %r6, 7;
	setp.ge.s32 	%p1, %r191, %r5;
	@%p1 bra 	$L__BB5_5;
	mul.wide.u32 	%rd4, %r6, 128;
	add.s64 	%rd30, %rd2, %rd4;
	mul.wide.s32 	%rd5, %r2, 4;
	add.s64 	%rd94, %rd30, %rd5;
	mov.u32 	%r190, %r191;
$L__BB5_2:
	.pragma "nounroll";
	// begin inline asm
	prefetch.global.L2 [%rd94];
	// end inline asm
	add.s32 	%r190, %r190, 16384;
	add.s64 	%rd94, %rd94, 16384;
	setp.lt.s32 	%p2, %r190, %r5;
	@%p2 bra 	$L__BB5_2;
	add.s64 	%rd32, %rd3, %rd4;
	add.s64 	%rd95, %rd32, %rd5;
$L__BB5_4:
	.pragma "nounroll";
	// begin inline asm
	prefetch.global.L2 [%rd95];
	// end inline asm
	add.s32 	%r191, %r191, 16384;
	add.s64 	%rd95, %rd95, 16384;
	setp.lt.s32 	%p3, %r191, %r5;
	@%p3 bra 	$L__BB5_4;
$L__BB5_5:
	mul.wide.s32 	%rd96, %r2, 4;
	add.s64 	%rd12, %rd2, %rd96;
	add.s64 	%rd13, %rd3, %rd96;
	add.s64 	%rd14, %rd1, %rd96;
	setp.gt.s32 	%p4, %r1, %r3;
	@%p4 bra 	$L__BB5_18;
	setp.lt.s32 	%p5, %r44, 1;
	@%p5 bra 	$L__BB5_59;
	and.b32  	%r12, %r44, 7;
	setp.lt.u32 	%p6, %r44, 8;
	mov.b32 	%r199, 0;
	@%p6 bra 	$L__BB5_10;
	and.b32  	%r48, %r44, 2147483640;
	neg.s32 	%r193, %r48;
	mul.wide.u32 	%rd35, %r6, 4;
	add.s64 	%rd15, %rd1, %rd35;
	add.s64 	%rd36, %rd96, 1536;
	add.s64 	%rd17, %rd2, %rd36;
	add.s32 	%r192, %r6, 128;
	add.s64 	%rd18, %rd3, %rd36;
	add.s64 	%rd19, %rd1, %rd36;
$L__BB5_9:
	.pragma "nounroll";
	and.b32  	%r199, %r44, 2147483640;
	mul.wide.s32 	%rd37, %r192, 4;
	add.s64 	%rd38, %rd17, %rd37;
	add.s64 	%rd39, %rd18, %rd37;
	add.s64 	%rd40, %rd19, %rd37;
	cvta.to.global.u64 	%rd41, %rd25;
	mul.wide.u32 	%rd42, %r6, 4;
	add.s64 	%rd43, %rd41, %rd42;
	add.s64 	%rd44, %rd43, %rd96;
	cvta.to.global.u64 	%rd45, %rd27;
	add.s64 	%rd46, %rd45, %rd42;
	add.s64 	%rd47, %rd46, %rd96;
	ld.global.u32 	%r49, [%rd44];
	ld.global.u32 	%r50, [%rd47];
	rem.s32 	%r51, %r49, %r50;
	setp.eq.s32 	%p7, %r51, 0;
	selp.b32 	%r52, 0, 10, %p7;
	add.s64 	%rd48, %rd15, %rd96;
	st.global.u32 	[%rd48], %r52;
	ld.global.u32 	%r53, [%rd38+-1536];
	ld.global.u32 	%r54, [%rd39+-1536];
	rem.s32 	%r55, %r53, %r54;
	setp.eq.s32 	%p8, %r55, 0;
	selp.b32 	%r56, 0, 10, %p8;
	st.global.u32 	[%rd40+-1536], %r56;
	ld.global.u32 	%r57, [%rd38+-1024];
	ld.global.u32 	%r58, [%rd39+-1024];
	rem.s32 	%r59, %r57, %r58;
	setp.eq.s32 	%p9, %r59, 0;
	selp.b32 	%r60, 0, 10, %p9;
	st.global.u32 	[%rd40+-1024], %r60;
	ld.global.u32 	%r61, [%rd38+-512];
	ld.global.u32 	%r62, [%rd39+-512];
	rem.s32 	%r63, %r61, %r62;
	setp.eq.s32 	%p10, %r63, 0;
	selp.b32 	%r64, 0, 10, %p10;
	st.global.u32 	[%rd40+-512], %r64;
	ld.global.u32 	%r65, [%rd38];
	ld.global.u32 	%r66, [%rd39];
	rem.s32 	%r67, %r65, %r66;
	setp.eq.s32 	%p11, %r67, 0;
	selp.b32 	%r68, 0, 10, %p11;
	st.global.u32 	[%rd40], %r68;
	ld.global.u32 	%r69, [%rd38+512];
	ld.global.u32 	%r70, [%rd39+512];
	rem.s32 	%r71, %r69, %r70;
	setp.eq.s32 	%p12, %r71, 0;
	selp.b32 	%r72, 0, 10, %p12;
	st.global.u32 	[%rd40+512], %r72;
	ld.global.u32 	%r73, [%rd38+1024];
	ld.global.u32 	%r74, [%rd39+1024];
	rem.s32 	%r75, %r73, %r74;
	setp.eq.s32 	%p13, %r75, 0;
	selp.b32 	%r76, 0, 10, %p13;
	st.global.u32 	[%rd40+1024], %r76;
	ld.global.u32 	%r77, [%rd38+1536];
	ld.global.u32 	%r78, [%rd39+1536];
	rem.s32 	%r79, %r77, %r78;
	setp.eq.s32 	%p14, %r79, 0;
	selp.b32 	%r80, 0, 10, %p14;
	st.global.u32 	[%rd40+1536], %r80;
	add.s32 	%r193, %r193, 8;
	add.s64 	%rd96, %rd96, 4096;
	add.s32 	%r192, %r192, 1024;
	setp.eq.s32 	%p15, %r193, 0;
	@%p15 bra 	$L__BB5_10;
	bra.uni 	$L__BB5_9;
$L__BB5_10:
	setp.eq.s32 	%p16, %r12, 0;
	@%p16 bra 	$L__BB5_59;
	and.b32  	%r39, %r44, 3;
	setp.lt.u32 	%p17, %r12, 4;
	@%p17 bra 	$L__BB5_13;
	shl.b32 	%r81, %r199, 7;
	add.s32 	%r82, %r81, %r6;
	mul.wide.s32 	%rd49, %r82, 4;
	add.s64 	%rd50, %rd12, %rd49;
	add.s64 	%rd51, %rd13, %rd49;
	ld.global.u32 	%r83, [%rd50];
	ld.global.u32 	%r84, [%rd51];
	rem.s32 	%r85, %r83, %r84;
	setp.eq.s32 	%p18, %r85, 0;
	selp.b32 	%r86, 0, 10, %p18;
	add.s64 	%rd52, %rd14, %rd49;
	st.global.u32 	[%rd52], %r86;
	ld.global.u32 	%r87, [%rd50+512];
	ld.global.u32 	%r88, [%rd51+512];
	rem.s32 	%r89, %r87, %r88;
	setp.eq.s32 	%p19, %r89, 0;
	selp.b32 	%r90, 0, 10, %p19;
	st.global.u32 	[%rd52+512], %r90;
	ld.global.u32 	%r91, [%rd50+1024];
	ld.global.u32 	%r92, [%rd51+1024];
	rem.s32 	%r93, %r91, %r92;
	setp.eq.s32 	%p20, %r93, 0;
	selp.b32 	%r94, 0, 10, %p20;
	st.global.u32 	[%rd52+1024], %r94;
	ld.global.u32 	%r95, [%rd50+1536];
	ld.global.u32 	%r96, [%rd51+1536];
	rem.s32 	%r97, %r95, %r96;
	setp.eq.s32 	%p21, %r97, 0;
	selp.b32 	%r98, 0, 10, %p21;
	st.global.u32 	[%rd52+1536], %r98;
	add.s32 	%r199, %r199, 4;
$L__BB5_13:
	setp.eq.s32 	%p22, %r39, 0;
	@%p22 bra 	$L__BB5_59;
	setp.eq.s32 	%p23, %r39, 1;
	@%p23 bra 	$L__BB5_16;
	shl.b32 	%r99, %r199, 7;
	add.s32 	%r100, %r99, %r6;
	mul.wide.s32 	%rd53, %r100, 4;
	add.s64 	%rd54, %rd12, %rd53;
	add.s64 	%rd55, %rd13, %rd53;
	ld.global.u32 	%r101, [%rd54];
	ld.global.u32 	%r102, [%rd55];
	rem.s32 	%r103, %r101, %r102;
	setp.eq.s32 	%p24, %r103, 0;
	selp.b32 	%r104, 0, 10, %p24;
	add.s64 	%rd56, %rd14, %rd53;
	st.global.u32 	[%rd56], %r104;
	ld.global.u32 	%r105, [%rd54+512];
	ld.global.u32 	%r106, [%rd55+512];
	rem.s32 	%r107, %r105, %r106;
	setp.eq.s32 	%p25, %r107, 0;
	selp.b32 	%r108, 0, 10, %p25;
	st.global.u32 	[%rd56+512], %r108;
	add.s32 	%r199, %r199, 2;
$L__BB5_16:
	and.b32  	%r109, %r44, 1;
	setp.eq.b32 	%p26, %r109, 1;
	not.pred 	%p27, %p26;
	@%p27 bra 	$L__BB5_59;
	shl.b32 	%r110, %r199, 7;
	add.s32 	%r111, %r110, %r6;
	mul.wide.s32 	%rd57, %r111, 4;
	add.s64 	%rd58, %rd12, %rd57;
	add.s64 	%rd59, %rd13, %rd57;
	ld.global.u32 	%r112, [%rd58];
	ld.global.u32 	%r113, [%rd59];
	rem.s32 	%r114, %r112, %r113;
	setp.eq.s32 	%p28, %r114, 0;
	selp.b32 	%r115, 0, 10, %p28;
	add.s64 	%rd60, %rd14, %rd57;
	st.global.u32 	[%rd60], %r115;
	bra.uni 	$L__BB5_59;
$L__BB5_18:
	setp.lt.s32 	%p29, %r44, 1;
	@%p29 bra 	$L__BB5_59;
	and.b32  	%r15, %r44, 7;
	setp.lt.u32 	%p30, %r44, 8;
	mov.b32 	%r195, 0;
	@%p30 bra 	$L__BB5_38;
	and.b32  	%r195, %r44, 2147483640;
	mov.b32 	%r194, 0;
$L__BB5_21:
	.pragma "nounroll";
	shl.b32 	%r118, %r194, 7;
	add.s32 	%r23, %r118, %r6;
	setp.ge.s32 	%p31, %r23, %r4;
	@%p31 bra 	$L__BB5_23;
	mul.wide.u32 	%rd61, %r23, 4;
	add.s64 	%rd62, %rd12, %rd61;
	add.s64 	%rd63, %rd13, %rd61;
	ld.global.u32 	%r119, [%rd62];
	ld.global.u32 	%r120, [%rd63];
	rem.s32 	%r121, %r119, %r120;
	setp.eq.s32 	%p32, %r121, 0;
	selp.b32 	%r122, 0, 10, %p32;
	add.s64 	%rd64, %rd14, %rd61;
	st.global.u32 	[%rd64], %r122;
$L__BB5_23:
	add.s32 	%r123, %r23, 128;
	setp.ge.s32 	%p33, %r123, %r4;
	mul.wide.s32 	%rd65, %r123, 4;
	add.s64 	%rd22, %rd12, %rd65;
	add.s64 	%rd23, %rd13, %rd65;
	add.s64 	%rd24, %rd14, %rd65;
	@%p33 bra 	$L__BB5_25;
	ld.global.u32 	%r124, [%rd22];
	ld.global.u32 	%r125, [%rd23];
	rem.s32 	%r126, %r124, %r125;
	setp.eq.s32 	%p34, %r126, 0;
	selp.b32 	%r127, 0, 10, %p34;
	st.global.u32 	[%rd24], %r127;
$L__BB5_25:
	add.s32 	%r128, %r23, 256;
	setp.ge.s32 	%p35, %r128, %r4;
	@%p35 bra 	$L__BB5_27;
	ld.global.u32 	%r129, [%rd22+512];
	ld.global.u32 	%r130, [%rd23+512];
	rem.s32 	%r131, %r129, %r130;
	setp.eq.s32 	%p36, %r131, 0;
	selp.b32 	%r132, 0, 10, %p36;
	st.global.u32 	[%rd24+512], %r132;
$L__BB5_27:
	add.s32 	%r133, %r23, 384;
	setp.ge.s32 	%p37, %r133, %r4;
	@%p37 bra 	$L__BB5_29;
	ld.global.u32 	%r134, [%rd22+1024];
	ld.global.u32 	%r135, [%rd23+1024];
	rem.s32 	%r136, %r134, %r135;
	setp.eq.s32 	%p38, %r136, 0;
	selp.b32 	%r137, 0, 10, %p38;
	st.global.u32 	[%rd24+1024], %r137;
$L__BB5_29:
	add.s32 	%r138, %r23, 512;
	setp.ge.s32 	%p39, %r138, %r4;
	@%p39 bra 	$L__BB5_31;
	ld.global.u32 	%r139, [%rd22+1536];
	ld.global.u32 	%r140, [%rd23+1536];
	rem.s32 	%r141, %r139, %r140;
	setp.eq.s32 	%p40, %r141, 0;
	selp.b32 	%r142, 0, 10, %p40;
	st.global.u32 	[%rd24+1536], %r142;
$L__BB5_31:
	add.s32 	%r143, %r23, 640;
	setp.ge.s32 	%p41, %r143, %r4;
	@%p41 bra 	$L__BB5_33;
	ld.global.u32 	%r144, [%rd22+2048];
	ld.global.u32 	%r145, [%rd23+2048];
	rem.s32 	%r146, %r144, %r145;
	setp.eq.s32 	%p42, %r146, 0;
	selp.b32 	%r147, 0, 10, %p42;
	st.global.u32 	[%rd24+2048], %r147;
$L__BB5_33:
	add.s32 	%r148, %r23, 768;
	setp.ge.s32 	%p43, %r148, %r4;
	@%p43 bra 	$L__BB5_35;
	ld.global.u32 	%r149, [%rd22+2560];
	ld.global.u32 	%r150, [%rd23+2560];
	rem.s32 	%r151, %r149, %r150;
	setp.eq.s32 	%p44, %r151, 0;
	selp.b32 	%r152, 0, 10, %p44;
	st.global.u32 	[%rd24+2560], %r152;
$L__BB5_35:
	add.s32 	%r153, %r23, 896;
	setp.ge.s32 	%p45, %r153, %r4;
	@%p45 bra 	$L__BB5_37;
	ld.global.u32 	%r154, [%rd22+3072];
	ld.global.u32 	%r155, [%rd23+3072];
	rem.s32 	%r156, %r154, %r155;
	setp.eq.s32 	%p46, %r156, 0;
	selp.b32 	%r157, 0, 10, %p46;
	st.global.u32 	[%rd24+3072], %r157;
$L__BB5_37:
	add.s32 	%r194, %r194, 8;
	setp.ne.s32 	%p47, %r194, %r195;
	@%p47 bra 	$L__BB5_21;
$L__BB5_38:
	setp.eq.s32 	%p48, %r15, 0;
	@%p48 bra 	$L__BB5_59;
	and.b32  	%r26, %r44, 3;
	setp.lt.u32 	%p49, %r15, 4;
	@%p49 bra 	$L__BB5_49;
	shl.b32 	%r158, %r195, 7;
	add.s32 	%r27, %r158, %r6;
	setp.ge.s32 	%p50, %r27, %r4;
	@%p50 bra 	$L__BB5_42;
	mul.wide.s32 	%rd66, %r27, 4;
	add.s64 	%rd67, %rd12, %rd66;
	add.s64 	%rd68, %rd13, %rd66;
	ld.global.u32 	%r159, [%rd67];
	ld.global.u32 	%r160, [%rd68];
	rem.s32 	%r161, %r159, %r160;
	setp.eq.s32 	%p51, %r161, 0;
	selp.b32 	%r162, 0, 10, %p51;
	add.s64 	%rd69, %rd14, %rd66;
	st.global.u32 	[%rd69], %r162;
$L__BB5_42:
	add.s32 	%r28, %r27, 128;
	setp.ge.s32 	%p52, %r28, %r4;
	@%p52 bra 	$L__BB5_44;
	mul.wide.s32 	%rd70, %r28, 4;
	add.s64 	%rd71, %rd12, %rd70;
	add.s64 	%rd72, %rd13, %rd70;
	ld.global.u32 	%r163, [%rd71];
	ld.global.u32 	%r164, [%rd72];
	rem.s32 	%r165, %r163, %r164;
	setp.eq.s32 	%p53, %r165, 0;
	selp.b32 	%r166, 0, 10, %p53;
	add.s64 	%rd73, %rd14, %rd70;
	st.global.u32 	[%rd73], %r166;
$L__BB5_44:
	add.s32 	%r29, %r27, 256;
	setp.ge.s32 	%p54, %r29, %r4;
	@%p54 bra 	$L__BB5_46;
	mul.wide.s32 	%rd74, %r29, 4;
	add.s64 	%rd75, %rd12, %rd74;
	add.s64 	%rd76, %rd13, %rd74;
	ld.global.u32 	%r167, [%rd75];
	ld.global.u32 	%r168, [%rd76];
	rem.s32 	%r169, %r167, %r168;
	setp.eq.s32 	%p55, %r169, 0;
	selp.b32 	%r170, 0, 10, %p55;
	add.s64 	%rd77, %rd14, %rd74;
	st.global.u32 	[%rd77], %r170;
$L__BB5_46:
	add.s32 	%r30, %r27, 384;
	setp.ge.s32 	%p56, %r30, %r4;
	@%p56 bra 	$L__BB5_48;
	mul.wide.s32 	%rd78, %r30, 4;
	add.s64 	%rd79, %rd12, %rd78;
	add.s64 	%rd80, %rd13, %rd78;
	ld.global.u32 	%r171, [%rd79];
	ld.global.u32 	%r172, [%rd80];
	rem.s32 	%r173, %r171, %r172;
	setp.eq.s32 	%p57, %r173, 0;
	selp.b32 	%r174, 0, 10, %p57;
	add.s64 	%rd81, %rd14, %rd78;
	st.global.u32 	[%rd81], %r174;
$L__BB5_48:
	add.s32 	%r195, %r195, 4;
$L__BB5_49:
	setp.eq.s32 	%p58, %r26, 0;
	@%p58 bra 	$L__BB5_59;
	setp.eq.s32 	%p59, %r26, 1;
	@%p59 bra 	$L__BB5_56;
	shl.b32 	%r175, %r195, 7;
	add.s32 	%r33, %r175, %r6;
	setp.ge.s32 	%p60, %r33, %r4;
	@%p60 bra 	$L__BB5_53;
	mul.wide.s32 	%rd82, %r33, 4;
	add.s64 	%rd83, %rd12, %rd82;
	add.s64 	%rd84, %rd13, %rd82;
	ld.global.u32 	%r176, [%rd83];
	ld.global.u32 	%r177, [%rd84];
	rem.s32 	%r178, %r176, %r177;
	setp.eq.s32 	%p61, %r178, 0;
	selp.b32 	%r179, 0, 10, %p61;
	add.s64 	%rd85, %rd14, %rd82;
	st.global.u32 	[%rd85], %r179;
$L__BB5_53:
	add.s32 	%r34, %r33, 128;
	setp.ge.s32 	%p62, %r34, %r4;
	@%p62 bra 	$L__BB5_55;
	mul.wide.s32 	%rd86, %r34, 4;
	add.s64 	%rd87, %rd12, %rd86;
	add.s64 	%rd88, %rd13, %rd86;
	ld.global.u32 	%r180, [%rd87];
	ld.global.u32 	%r181, [%rd88];
	rem.s32 	%r182, %r180, %r181;
	setp.eq.s32 	%p63, %r182, 0;
	selp.b32 	%r183, 0, 10, %p63;
	add.s64 	%rd89, %rd14, %rd86;
	st.global.u32 	[%rd89], %r183;
$L__BB5_55:
	add.s32 	%r195, %r195, 2;
$L__BB5_56:
	and.b32  	%r184, %r44, 1;
	setp.eq.b32 	%p64, %r184, 1;
	not.pred 	%p65, %p64;
	@%p65 bra 	$L__BB5_59;
	shl.b32 	%r185, %r195, 7;
	add.s32 	%r37, %r185, %r6;
	setp.ge.s32 	%p66, %r37, %r4;
	@%p66 bra 	$L__BB5_59;
	mul.wide.s32 	%rd90, %r37, 4;
	add.s64 	%rd91, %rd12, %rd90;
	add.s64 	%rd92, %rd13, %rd90;
	ld.global.u32 	%r186, [%rd91];
	ld.global.u32 	%r187, [%rd92];
	rem.s32 	%r188, %r186, %r187;
	setp.eq.s32 	%p67, %r188, 0;
	selp.b32 	%r189, 0, 10, %p67;
	add.s64 	%rd93, %rd14, %rd90;
	st.global.u32 	[%rd93], %r189;
$L__BB5_59:
	ret;

}
	// .globl	_ZN3cub18CUB_300001_SM_10006detail9transform16transform_kernelINS2_10policy_hubILb1EN4cuda3std3__45tupleIJN6thrust24THRUST_300001_SM_1000_NS6detail15normal_iteratorINSA_10device_ptrIiEEEESF_EEEE10policy1000El12modZeroOrTenIiESF_JPiSL_EEEvT0_iT1_T2_DpNS2_10kernel_argIT3_EE
.visible .entry _ZN3cub18CUB_300001_SM_10006detail9transform16transform_kernelINS2_10policy_hubILb1EN4cuda3std3__45tupleIJN6thrust24THRUST_300001_SM_1000_NS6detail15normal_iteratorINSA_10device_ptrIiEEEESF_EEEE10policy1000El12modZeroOrTenIiESF_JPiSL_EEEvT0_iT1_T2_DpNS2_10kernel_argIT3_EE(
	.param .u64 _ZN3cub18CUB_300001_SM_10006detail9transform16transform_kernelINS2_10policy_hubILb1EN4cuda3std3__45tupleIJN6thrust24THRUST_300001_SM_1000_NS6detail15normal_iteratorINSA_10device_ptrIiEEEESF_EEEE10policy1000El12modZeroOrTenIiESF_JPiSL_EEEvT0_iT1_T2_DpNS2_10kernel_argIT3_EE_param_0,
	.param .u32 _ZN3cub18CUB_300001_SM_10006detail9transform16transform_kernelINS2_10policy_hubILb1EN4cuda3std3__45tupleIJN6thrust24THRUST_300001_SM_1000_NS6detail15normal_iteratorINSA_10device_ptrIiEEEESF_EEEE10policy1000El12modZeroOrTenIiESF_JPiSL_EEEvT0_iT1_T2_DpNS2_10kernel_argIT3_EE_param_1,
	.param .align 1 .b8 _ZN3cub18CUB_300001_SM_10006detail9transform16transform_kernelINS2_10policy_hubILb1EN4cuda3std3__45tupleIJN6thrust24THRUST_300001_SM_1000_NS6detail15normal_iteratorINSA_10device_ptrIiEEEESF_EEEE10policy1000El12modZeroOrTenIiESF_JPiSL_EEEvT0_iT1_T2_DpNS2_10kernel_argIT3_EE_param_2[1],
	.param .align 8 .b8 _ZN3cub18CUB_300001_SM_10006detail9transform16transform_kernelINS2_10policy_hubILb1EN4cuda3std3__45tupleIJN6thrust24THRUST_300001_SM_1000_NS6detail15normal_iteratorINSA_10device_ptrIiEEEESF_EEEE10policy1000El12modZeroOrTenIiESF_JPiSL_EEEvT0_iT1_T2_DpNS2_10kernel_argIT3_EE_param_3[8],
	.param .align 8 .b8 _ZN3cub18CUB_300001_SM_10006detail9transform16transform_kernelINS2_10policy_hubILb1EN4cuda3std3__45tupleIJN6thrust24THRUST_300001_SM_1000_NS6detail15normal_iteratorINSA_10device_ptrIiEEEESF_EEEE10policy1000El12modZeroOrTenIiESF_JPiSL_EEEvT0_iT1_T2_DpNS2_10kernel_argIT3_EE_param_4[16],
	.param .align 8 .b8 _ZN3cub18CUB_300001_SM_10006detail9transform16transform_kernelINS2_10policy_hubILb1EN4cuda3std3__45tupleIJN6thrust24THRUST_300001_SM_1000_NS6detail15normal_iteratorINSA_10device_ptrIiEEEESF_EEEE10policy1000El12modZeroOrTenIiESF_JPiSL_EEEvT0_iT1_T2_DpNS2_10kernel_argIT3_EE_param_5[16]
)
.maxntid 128
{
	.reg .pred 	%p<68>;
	.reg .b32 	%r<198>;
	.reg .b64 	%rd<103>;

	ld.param.u64 	%rd30, [_ZN3cub18CUB_300001_SM_10006detail9transform16transform_kernelINS2_10policy_hubILb1EN4cuda3std3__45tupleIJN6thrust24THRUST_300001_SM_1000_NS6detail15normal_iteratorINSA_10device_ptrIiEEEESF_EEEE10policy1000El12modZeroOrTenIiESF_JPiSL_EEEvT0_iT1_T2_DpNS2_10kernel_argIT3_EE_param_0];
	ld.param.u64 	%rd28, [_ZN3cub18CUB_300001_SM_10006detail9transform16transform_kernelINS2_10policy_hubILb1EN4cuda3std3__45tupleIJN6thrust24THRUST_300001_SM_1000_NS6detail15normal_iteratorINSA_10device_ptrIiEEEESF_EEEE10policy1000El12modZeroOrTenIiESF_JPiSL_EEEvT0_iT1_T2_DpNS2_10kernel_argIT3_EE_param_5];
	ld.param.u64 	%rd26, [_ZN3cub18CUB_300001_SM_10006detail9transform16transform_kernelINS2_10policy_hubILb1EN4cuda3std3__45tupleIJN6thrust24THRUST_300001_SM_1000_NS6detail15normal_iteratorINSA_10device_ptrIiEEEESF_EEEE10policy1000El12modZeroOrTenIiESF_JPiSL_EEEvT0_iT1_T2_DpNS2_10kernel_argIT3_EE_param_4];
	ld.param.u64 	%rd31, [_ZN3cub18CUB_300001_SM_10006detail9transform16transform_kernelINS2_10policy_hubILb1EN4cuda3std3__45tupleIJN6thrust24THRUST_300001_SM_1000_NS6detail15normal_iteratorINSA_10device_ptrIiEEEESF_EEEE10policy1000El12modZeroOrTenIiESF_JPiSL_EEEvT0_iT1_T2_DpNS2_10kernel_argIT3_EE_param_3];
	ld.param.u32 	%r42, [_ZN3cub18CUB_300001_SM_10006detail9transform16transform_kernelINS2_10policy_hubILb1EN4cuda3std3__45tupleIJN6thrust24THRUST_300001_SM_1000_NS6detail15normal_iteratorINSA_10device_ptrIiEEEESF_EEEE10policy1000El12modZeroOrTenIiESF_JPiSL_EEEvT0_iT1_T2_DpNS2_10kernel_argIT3_EE_param_1];
	cvta.to.global.u64 	%rd1, %rd31;
	cvta.to.global.u64 	%rd2, %rd26;
	cvta.to.global.u64 	%rd3, %rd28;
	shl.b32 	%r1, %r42, 7;
	mov.u32 	%r43, %ctaid.x;
	cvt.u64.u32 	%rd32, %r43;
	cvt.s64.s32 	%rd33, %r1;
	mul.lo.s64 	%rd4, %rd33, %rd32;
	sub.s64 	%rd34, %rd30, %rd4;
	min.s64 	%rd35, %rd34, %rd33;
	cvt.u32.u64 	%r2, %rd35;
	shl.b32 	%r3, %r2, 2;
	mov.u32 	%r4, %tid.x;
	shl.b32 	%r188, %r4, 7;
	setp.ge.s32 	%p1, %r188, %r3;
	@%p1 bra 	$L__BB6_5;
	shl.b64 	%rd5, %rd4, 2;
	add.s64 	%rd36, %rd2, %rd5;
	mul.wide.u32 	%rd6, %r4, 128;
	add.s64 	%rd100, %rd36, %rd6;
	mov.u32 	%r187, %r188;
$L__BB6_2:
	.pragma "nounroll";
	// begin inline asm
	prefetch.global.L2 [%rd100];
	// end inline asm
	add.s32 	%r187, %r187, 16384;
	add.s64 	%rd100, %rd100, 16384;
	setp.lt.s32 	%p2, %r187, %r3;
	@%p2 bra 	$L__BB6_2;
	add.s64 	%rd38, %rd3, %rd5;
	add.s64 	%rd101, %rd38, %rd6;
$L__BB6_4:
	.pragma "nounroll";
	// begin inline asm
	prefetch.global.L2 [%rd101];
	// end inline asm
	add.s32 	%r188, %r188, 16384;
	add.s64 	%rd101, %rd101, 16384;
	setp.lt.s32 	%p3, %r188, %r3;
	@%p3 bra 	$L__BB6_4;
$L__BB6_5:
	shl.b64 	%rd102, %rd4, 2;
	add.s64 	%rd13, %rd2, %rd102;
	add.s64 	%rd14, %rd3, %rd102;
	add.s64 	%rd15, %rd1, %rd102;
	setp.eq.s32 	%p4, %r1, %r2;
	@%p4 bra 	$L__BB6_47;
	setp.lt.s32 	%p5, %r42, 1;
	@%p5 bra 	$L__BB6_59;
	and.b32  	%r10, %r42, 7;
	setp.lt.u32 	%p6, %r42, 8;
	mov.b32 	%r195, 0;
	@%p6 bra 	$L__BB6_26;
	and.b32  	%r195, %r42, 2147483640;
	mov.b32 	%r191, 0;
$L__BB6_9:
	.pragma "nounroll";
	shl.b32 	%r46, %r191, 7;
	add.s32 	%r21, %r46, %r4;
	setp.ge.s32 	%p7, %r21, %r2;
	@%p7 bra 	$L__BB6_11;
	mul.wide.u32 	%rd41, %r21, 4;
	add.s64 	%rd42, %rd13, %rd41;
	add.s64 	%rd43, %rd14, %rd41;
	ld.global.u32 	%r47, [%rd42];
	ld.global.u32 	%r48, [%rd43];
	rem.s32 	%r49, %r47, %r48;
	setp.eq.s32 	%p8, %r49, 0;
	selp.b32 	%r50, 0, 10, %p8;
	add.s64 	%rd44, %rd15, %rd41;
	st.global.u32 	[%rd44], %r50;
$L__BB6_11:
	add.s32 	%r51, %r21, 128;
	setp.ge.s32 	%p9, %r51, %r2;
	mul.wide.s32 	%rd45, %r51, 4;
	add.s64 	%rd23, %rd13, %rd45;
	add.s64 	%rd24, %rd14, %rd45;
	add.s64 	%rd25, %rd15, %rd45;
	@%p9 bra 	$L__BB6_13;
	ld.global.u32 	%r52, [%rd23];
	ld.global.u32 	%r53, [%rd24];
	rem.s32 	%r54, %r52, %r53;
	setp.eq.s32 	%p10, %r54, 0;
	selp.b32 	%r55, 0, 10, %p10;
	st.global.u32 	[%rd25], %r55;
$L__BB6_13:
	add.s32 	%r56, %r21, 256;
	setp.ge.s32 	%p11, %r56, %r2;
	@%p11 bra 	$L__BB6_15;
	ld.global.u32 	%r57, [%rd23+512];
	ld.global.u32 	%r58, [%rd24+512];
	rem.s32 	%r59, %r57, %r58;
	setp.eq.s32 	%p12, %r59, 0;
	selp.b32 	%r60, 0, 10, %p12;
	st.global.u32 	[%rd25+512], %r60;
$L__BB6_15:
	add.s32 	%r61, %r21, 384;
	setp.ge.s32 	%p13, %r61, %r2;
	@%p13 bra 	$L__BB6_17;
	ld.global.u32 	%r62, [%rd23+1024];
	ld.global.u32 	%r63, [%rd24+1024];
	rem.s32 	%r64, %r62, %r63;
	setp.eq.s32 	%p14, %r64, 0;
	selp.b32 	%r65, 0, 10, %p14;
	st.global.u32 	[%rd25+1024], %r65;
$L__BB6_17:
	add.s32 	%r66, %r21, 512;
	setp.ge.s32 	%p15, %r66, %r2;
	@%p15 bra 	$L__BB6_19;
	ld.global.u32 	%r67, [%rd23+1536];
	ld.global.u32 	%r68, [%rd24+1536];
	rem.s32 	%r69, %r67, %r68;
	setp.eq.s32 	%p16, %r69, 0;
	selp.b32 	%r70, 0, 10, %p16;
	st.global.u32 	[%rd25+1536], %r70;
$L__BB6_19:
	add.s32 	%r71, %r21, 640;
	setp.ge.s32 	%p17, %r71, %r2;
	@%p17 bra 	$L__BB6_21;
	ld.global.u32 	%r72, [%rd23+2048];
	ld.global.u32 	%r73, [%rd24+2048];
	rem.s32 	%r74, %r72, %r73;
	setp.eq.s32 	%p18, %r74, 0;
	selp.b32 	%r75, 0, 10, %p18;
	st.global.u32 	[%rd25+2048], %r75;
$L__BB6_21:
	add.s32 	%r76, %r21, 768;
	setp.ge.s32 	%p19, %r76, %r2;
	@%p19 bra 	$L__BB6_23;
	ld.global.u32 	%r77, [%rd23+2560];
	ld.global.u32 	%r78, [%rd24+2560];
	rem.s32 	%r79, %r77, %r78;
	setp.eq.s32 	%p20, %r79, 0;
	selp.b32 	%r80, 0, 10, %p20;
	st.global.u32 	[%rd25+2560], %r80;
$L__BB6_23:
	add.s32 	%r81, %r21, 896;
	setp.ge.s32 	%p21, %r81, %r2;
	@%p21 bra 	$L__BB6_25;
	ld.global.u32 	%r82, [%rd23+3072];
	ld.global.u32 	%r83, [%rd24+3072];
	rem.s32 	%r84, %r82, %r83;
	setp.eq.s32 	%p22, %r84, 0;
	selp.b32 	%r85, 0, 10, %p22;
	st.global.u32 	[%rd25+3072], %r85;
$L__BB6_25:
	add.s32 	%r191, %r191, 8;
	setp.eq.s32 	%p23, %r191, %r195;
	@%p23 bra 	$L__BB6_26;
	bra.uni 	$L__BB6_9;
$L__BB6_26:
	setp.eq.s32 	%p24, %r10, 0;
	@%p24 bra 	$L__BB6_59;
	and.b32  	%r30, %r42, 3;
	setp.lt.u32 	%p25, %r10, 4;
	@%p25 bra 	$L__BB6_37;
	shl.b32 	%r86, %r195, 7;
	add.s32 	%r31, %r86, %r4;
	setp.ge.s32 	%p26, %r31, %r2;
	@%p26 bra 	$L__BB6_30;
	mul.wide.s32 	%rd46, %r31, 4;
	add.s64 	%rd47, %rd13, %rd46;
	add.s64 	%rd48, %rd14, %rd46;
	ld.global.u32 	%r87, [%rd47];
	ld.global.u32 	%r88, [%rd48];
	rem.s32 	%r89, %r87, %r88;
	setp.eq.s32 	%p27, %r89, 0;
	selp.b32 	%r90, 0, 10, %p27;
	add.s64 	%rd49, %rd15, %rd46;
	st.global.u32 	[%rd49], %r90;
$L__BB6_30:
	add.s32 	%r32, %r31, 128;
	setp.ge.s32 	%p28, %r32, %r2;
	@%p28 bra 	$L__BB6_32;
	mul.wide.s32 	%rd50, %r32, 4;
	add.s64 	%rd51, %rd13, %rd50;
	add.s64 	%rd52, %rd14, %rd50;
	ld.global.u32 	%r91, [%rd51];
	ld.global.u32 	%r92, [%rd52];
	rem.s32 	%r93, %r91, %r92;
	setp.eq.s32 	%p29, %r93, 0;
	selp.b32 	%r94, 0, 10, %p29;
	add.s64 	%rd53, %rd15, %rd50;
	st.global.u32 	[%rd53], %r94;
$L__BB6_32:
	add.s32 	%r33, %r31, 256;
	setp.ge.s32 	%p30, %r33, %r2;
	@%p30 bra 	$L__BB6_34;
	mul.wide.s32 	%rd54, %r33, 4;
	add.s64 	%rd55, %rd13, %rd54;
	add.s64 	%rd56, %rd14, %rd54;
	ld.global.u32 	%r95, [%rd55];
	ld.global.u32 	%r96, [%rd56];
	rem.s32 	%r97, %r95, %r96;
	setp.eq.s32 	%p31, %r97, 0;
	selp.b32 	%r98, 0, 10, %p31;
	add.s64 	%rd57, %rd15, %rd54;
	st.global.u32 	[%rd57], %r98;
$L__BB6_34:
	add.s32 	%r34, %r31, 384;
	setp.ge.s32 	%p32, %r34, %r2;
	@%p32 bra 	$L__BB6_36;
	mul.wide.s32 	%rd58, %r34, 4;
	add.s64 	%rd59, %rd13, %rd58;
	add.s64 	%rd60, %rd14, %rd58;
	ld.global.u32 	%r99, [%rd59];
	ld.global.u32 	%r100, [%rd60];
	rem.s32 	%r101, %r99, %r100;
	setp.eq.s32 	%p33, %r101, 0;
	selp.b32 	%r102, 0, 10, %p33;
	add.s64 	%rd61, %rd15, %rd58;
	st.global.u32 	[%rd61], %r102;
$L__BB6_36:
	add.s32 	%r195, %r195, 4;
$L__BB6_37:
	setp.eq.s32 	%p34, %r30, 0;
	@%p34 bra 	$L__BB6_59;
	setp.eq.s32 	%p35, %r30, 1;
	@%p35 bra 	$L__BB6_44;
	shl.b32 	%r103, %r195, 7;
	add.s32 	%r37, %r103, %r4;
	setp.ge.s32 	%p36, %r37, %r2;
	@%p36 bra 	$L__BB6_41;
	mul.wide.s32 	%rd62, %r37, 4;
	add.s64 	%rd63, %rd13, %rd62;
	add.s64 	%rd64, %rd14, %rd62;
	ld.global.u32 	%r104, [%rd63];
	ld.global.u32 	%r105, [%rd64];
	rem.s32 	%r106, %r104, %r105;
	setp.eq.s32 	%p37, %r106, 0;
	selp.b32 	%r107, 0, 10, %p37;
	add.s64 	%rd65, %rd15, %rd62;
	st.global.u32 	[%rd65], %r107;
$L__BB6_41:
	add.s32 	%r38, %r37, 128;
	setp.ge.s32 	%p38, %r38, %r2;
	@%p38 bra 	$L__BB6_43;
	mul.wide.s32 	%rd66, %r38, 4;
	add.s64 	%rd67, %rd13, %rd66;
	add.s64 	%rd68, %rd14, %rd66;
	ld.global.u32 	%r108, [%rd67];
	ld.global.u32 	%r109, [%rd68];
	rem.s32 	%r110, %r108, %r109;
	setp.eq.s32 	%p39, %r110, 0;
	selp.b32 	%r111, 0, 10, %p39;
	add.s64 	%rd69, %rd15, %rd66;
	st.global.u32 	[%rd69], %r111;
$L__BB6_43:
	add.s32 	%r195, %r195, 2;
$L__BB6_44:
	and.b32  	%r112, %r42, 1;
	setp.eq.b32 	%p40, %r112, 1;
	not.pred 	%p41, %p40;
	@%p41 bra 	$L__BB6_59;
	shl.b32 	%r113, %r195, 7;
	add.s32 	%r41, %r113, %r4;
	setp.ge.s32 	%p42, %r41, %r2;
	@%p42 bra 	$L__BB6_59;
	mul.wide.s32 	%rd70, %r41, 4;
	add.s64 	%rd71, %rd13, %rd70;
	add.s64 	%rd72, %rd14, %rd70;
	ld.global.u32 	%r114, [%rd71];
	ld.global.u32 	%r115, [%rd72];
	rem.s32 	%r116, %r114, %r115;
	setp.eq.s32 	%p43, %r116, 0;
	selp.b32 	%r117, 0, 10, %p43;
	add.s64 	%rd73, %rd15, %rd70;
	st.global.u32 	[%rd73], %r117;
	bra.uni 	$L__BB6_59;
$L__BB6_47:
	setp.lt.s32 	%p44, %r42, 1;
	@%p44 bra 	$L__BB6_59;
	and.b32  	%r12, %r42, 7;
	setp.lt.u32 	%p45, %r42, 8;
	mov.b32 	%r193, 0;
	@%p45 bra 	$L__BB6_51;
	and.b32  	%r119, %r42, 2147483640;
	neg.s32 	%r190, %r119;
	mul.wide.u32 	%rd74, %r4, 4;
	add.s64 	%rd16, %rd1, %rd74;
	add.s64 	%rd75, %rd102, 1536;
	add.s64 	%rd18, %rd2, %rd75;
	add.s32 	%r189, %r4, 128;
	add.s64 	%rd19, %rd3, %rd75;
	add.s64 	%rd20, %rd1, %rd75;
$L__BB6_50:
	.pragma "nounroll";
	and.b32  	%r193, %r42, 2147483640;
	mul.wide.s32 	%rd76, %r189, 4;
	add.s64 	%rd77, %rd18, %rd76;
	add.s64 	%rd78, %rd19, %rd76;
	add.s64 	%rd79, %rd20, %rd76;
	cvta.to.global.u64 	%rd80, %rd26;
	mul.wide.u32 	%rd81, %r4, 4;
	add.s64 	%rd82, %rd80, %rd81;
	add.s64 	%rd83, %rd82, %rd102;
	cvta.to.global.u64 	%rd84, %rd28;
	add.s64 	%rd85, %rd84, %rd81;
	add.s64 	%rd86, %rd85, %rd102;
	ld.global.u32 	%r120, [%rd83];
	ld.global.u32 	%r121, [%rd86];
	rem.s32 	%r122, %r120, %r121;
	setp.eq.s32 	%p46, %r122, 0;
	selp.b32 	%r123, 0, 10, %p46;
	add.s64 	%rd87, %rd16, %rd102;
	st.global.u32 	[%rd87], %r123;
	ld.global.u32 	%r124, [%rd77+-1536];
	ld.global.u32 	%r125, [%rd78+-1536];
	rem.s32 	%r126, %r124, %r125;
	setp.eq.s32 	%p47, %r126, 0;
	selp.b32 	%r127, 0, 10, %p47;
	st.global.u32 	[%rd79+-1536], %r127;
	ld.global.u32 	%r128, [%rd77+-1024];
	ld.global.u32 	%r129, [%rd78+-1024];
	rem.s32 	%r130, %r128, %r129;
	setp.eq.s32 	%p48, %r130, 0;
	selp.b32 	%r131, 0, 10, %p48;
	st.global.u32 	[%rd79+-1024], %r131;
	ld.global.u32 	%r132, [%rd77+-512];
	ld.global.u32 	%r133, [%rd78+-512];
	rem.s32 	%r134, %r132, %r133;
	setp.eq.s32 	%p49, %r134, 0;
	selp.b32 	%r135, 0, 10, %p49;
	st.global.u32 	[%rd79+-512], %r135;
	ld.global.u32 	%r136, [%rd77];
	ld.global.u32 	%r137, [%rd78];
	rem.s32 	%r138, %r136, %r137;
	setp.eq.s32 	%p50, %r138, 0;
	selp.b32 	%r139, 0, 10, %p50;
	st.global.u32 	[%rd79], %r139;
	ld.global.u32 	%r140, [%rd77+512];
	ld.global.u32 	%r141, [%rd78+512];
	rem.s32 	%r142, %r140, %r141;
	setp.eq.s32 	%p51, %r142, 0;
	selp.b32 	%r143, 0, 10, %p51;
	st.global.u32 	[%rd79+512], %r143;
	ld.global.u32 	%r144, [%rd77+1024];
	ld.global.u32 	%r145, [%rd78+1024];
	rem.s32 	%r146, %r144, %r145;
	setp.eq.s32 	%p52, %r146, 0;
	selp.b32 	%r147, 0, 10, %p52;
	st.global.u32 	[%rd79+1024], %r147;
	ld.global.u32 	%r148, [%rd77+1536];
	ld.global.u32 	%r149, [%rd78+1536];
	rem.s32 	%r150, %r148, %r149;
	setp.eq.s32 	%p53, %r150, 0;
	selp.b32 	%r151, 0, 10, %p53;
	st.global.u32 	[%rd79+1536], %r151;
	add.s32 	%r190, %r190, 8;
	add.s64 	%rd102, %rd102, 4096;
	add.s32 	%r189, %r189, 1024;
	setp.eq.s32 	%p54, %r190, 0;
	@%p54 bra 	$L__BB6_51;
	bra.uni 	$L__BB6_50;
$L__BB6_51:
	setp.eq.s32 	%p55, %r12, 0;
	@%p55 bra 	$L__BB6_59;
	and.b32  	%r24, %r42, 3;
	setp.lt.u32 	%p56, %r12, 4;
	@%p56 bra 	$L__BB6_54;
	shl.b32 	%r152, %r193, 7;
	add.s32 	%r153, %r152, %r4;
	mul.wide.s32 	%rd88, %r153, 4;
	add.s64 	%rd89, %rd13, %rd88;
	add.s64 	%rd90, %rd14, %rd88;
	ld.global.u32 	%r154, [%rd89];
	ld.global.u32 	%r155, [%rd90];
	rem.s32 	%r156, %r154, %r155;
	setp.eq.s32 	%p57, %r156, 0;
	selp.b32 	%r157, 0, 10, %p57;
	add.s64 	%rd91, %rd15, %rd88;
	st.global.u32 	[%rd91], %r157;
	ld.global.u32 	%r158, [%rd89+512];
	ld.global.u32 	%r159, [%rd90+512];
	rem.s32 	%r160, %r158, %r159;
	setp.eq.s32 	%p58, %r160, 0;
	selp.b32 	%r161, 0, 10, %p58;
	st.global.u32 	[%rd91+512], %r161;
	ld.global.u32 	%r162, [%rd89+1024];
	ld.global.u32 	%r163, [%rd90+1024];
	rem.s32 	%r164, %r162, %r163;
	setp.eq.s32 	%p59, %r164, 0;
	selp.b32 	%r165, 0, 10, %p59;
	st.global.u32 	[%rd91+1024], %r165;
	ld.global.u32 	%r166, [%rd89+1536];
	ld.global.u32 	%r167, [%rd90+1536];
	rem.s32 	%r168, %r166, %r167;
	setp.eq.s32 	%p60, %r168, 0;
	selp.b32 	%r169, 0, 10, %p60;
	st.global.u32 	[%rd91+1536], %r169;
	add.s32 	%r193, %r193, 4;
$L__BB6_54:
	setp.eq.s32 	%p61, %r24, 0;
	@%p61 bra 	$L__BB6_59;
	setp.eq.s32 	%p62, %r24, 1;
	@%p62 bra 	$L__BB6_57;
	shl.b32 	%r170, %r193, 7;
	add.s32 	%r171, %r170, %r4;
	mul.wide.s32 	%rd92, %r171, 4;
	add.s64 	%rd93, %rd13, %rd92;
	add.s64 	%rd94, %rd14, %rd92;
	ld.global.u32 	%r172, [%rd93];
	ld.global.u32 	%r173, [%rd94];
	rem.s32 	%r174, %r172, %r173;
	setp.eq.s32 	%p63, %r174, 0;
	selp.b32 	%r175, 0, 10, %p63;
	add.s64 	%rd95, %rd15, %rd92;
	st.global.u32 	[%rd95], %r175;
	ld.global.u32 	%r176, [%rd93+512];
	ld.global.u32 	%r177, [%rd94+512];
	rem.s32 	%r178, %r176, %r177;
	setp.eq.s32 	%p64, %r178, 0;
	selp.b32 	%r179, 0, 10, %p64;
	st.global.u32 	[%rd95+512], %r179;
	add.s32 	%r193, %r193, 2;
$L__BB6_57:
	and.b32  	%r180, %r42, 1;
	setp.eq.b32 	%p65, %r180, 1;
	not.pred 	%p66, %p65;
	@%p66 bra 	$L__BB6_59;
	shl.b32 	%r181, %r193, 7;
	add.s32 	%r182, %r181, %r4;
	mul.wide.s32 	%rd96, %r182, 4;
	add.s64 	%rd97, %rd13, %rd96;
	add.s64 	%rd98, %rd14, %rd96;
	ld.global.u32 	%r183, [%rd97];
	ld.global.u32 	%r184, [%rd98];
	rem.s32 	%r185, %r183, %r184;
	setp.eq.s32 	%p67, %r185, 0;
	selp.b32 	%r186, 0, 10, %p67;
	add.s64 	%rd99, %rd15, %rd96;
	st.global.u32 	[%rd99], %r186;
$L__BB6_59:
	ret;

}


// ===== COMPILED SASS (sm_100) =====

	.target	sm_100

	.elftype	@"ET_EXEC"


//--------------------- .note.nv.tkinfo           --------------------------
	.section	.note.nv.tkinfo,"",@"SHT_NOTE"
	.sectionflags	@"SHF_NOTE_NV_TKINFO"
	.tkinfo
        /*0018*/ 	.word	0x00000002
        /*0030*/ 	.string	""
        /*0030*/ 	.string	"ptxas"
        /*0030*/ 	.string	"Cuda compilation tools, release 13.0, V13.0.88"
        /*0030*/ 	.string	"Build cuda_13.0.r13.0/compiler.36424714_0"
        /*0030*/ 	.string	"-arch sm_100 -m 64 "



//--------------------- .note.nv.cuinfo           --------------------------
	.section	.note.nv.cuinfo,"",@"SHT_NOTE"
	.sectionflags	@"SHF_NOTE_NV_CUINFO"
        /*0018*/ 	.short	0x0002
        /*001a*/ 	.short	0x0064
        /*001c*/ 	.short	0x0082
	.zero		2


//--------------------- .nv.info                  --------------------------
	.section	.nv.info,"",@"SHT_CUDA_INFO"
	.align	4


	//----- nvinfo : EIATTR_REGCOUNT
	.align		4
        /*0000*/ 	.byte	0x04, 0x2f
        /*0002*/ 	.short	(.L_44 - .L_43)
	.align		4
.L_43:
        /*0004*/ 	.word	index@(_ZN3cub18CUB_300001_SM_10006detail11EmptyKernelIvEEvv)
        /*0008*/ 	.word	0x00000004


	//----- nvinfo : EIATTR_FRAME_SIZE
	.align		4
.L_44:
        /*000c*/ 	.byte	0x04, 0x11
        /*000e*/ 	.short	(.L_46 - .L_45)
	.align		4
.L_45:
        /*0010*/ 	.word	index@(_ZN3cub18CUB_300001_SM_10006detail11EmptyKernelIvEEvv)
        /*0014*/ 	.word	0x00000000


	//----- nvinfo : EIATTR_REGCOUNT
	.align		4
.L_46:
        /*0018*/ 	.byte	0x04, 0x2f
        /*001a*/ 	.short	(.L_48 - .L_47)
	.align		4
.L_47:
        /*001c*/ 	.word	index@(_ZN3cub18CUB_300001_SM_10006detail8for_each13static_kernelINS2_12policy_hub_t12policy_500_tEmN6thrust24THRUST_300001_SM_1000_NS8cuda_cub20__uninitialized_fill7functorINS7_10device_ptrIiEEiEEEEvT0_T1_)
        /*0020*/ 	.word	0x00000008


	//----- nvinfo : EIATTR_FRAME_SIZE
	.align		4
.L_48:
        /*0024*/ 	.byte	0x04, 0x11
        /*0026*/ 	.short	(.L_50 - .L_49)
	.align		4
.L_49:
        /*0028*/ 	.word	index@(_ZN3cub18CUB_300001_SM_10006detail8for_each13static_kernelINS2_12policy_hub_t12policy_500_tEmN6thrust24THRUST_300001_SM_1000_NS8cuda_cub20__uninitialized_fill7functorINS7_10device_ptrIiEEiEEEEvT0_T1_)
        /*002c*/ 	.word	0x00000000


	//----- nvinfo : EIATTR_REGCOUNT
	.align		4
.L_50:
        /*0030*/ 	.byte	0x04, 0x2f
        /*0032*/ 	.short	(.L_52 - .L_51)
	.align		4
.L_51:
        /*0034*/ 	.word	index@(_ZN3cub18CUB_300001_SM_10006detail8for_each13static_kernelINS2_12policy_hub_t12policy_500_tElN6thrust24THRUST_300001_SM_1000_NS8cuda_cub10__tabulate7functorINS7_6detail15normal_iteratorINS7_10device_ptrIiEEEENS7_6system6detail7generic6detail22compute_sequence_valueIivEElEEEEvT0_T1_)
        /*0038*/ 	.word	0x0000000a


	//----- nvinfo : EIATTR_FRAME_SIZE
	.align		4
.L_52:
        /*003c*/ 	.byte	0x04, 0x11
        /*003e*/ 	.short	(.L_54 - .L_53)
	.align		4
.L_53:
        /*0040*/ 	.word	index@(_ZN3cub18CUB_300001_SM_10006detail8for_each13static_kernelINS2_12policy_hub_t12policy_500_tElN6thrust24THRUST_300001_SM_1000_NS8cuda_cub10__tabulate7functorINS7_6detail15normal_iteratorINS7_10device_ptrIiEEEENS7_6system6detail7generic6detail22compute_sequence_valueIivEElEEEEvT0_T1_)
        /*0044*/ 	.word	0x00000000


	//----- nvinfo : EIATTR_REGCOUNT
	.align		4
.L_54:
        /*0048*/ 	.byte	0x04, 0x2f
        /*004a*/ 	.short	(.L_56 - .L_55)
	.align		4
.L_55:
        /*004c*/ 	.word	index@(_ZN3cub18CUB_300001_SM_10006detail8for_each13static_kernelINS2_12policy_hub_t12policy_500_tElN6thrust24THRUST_300001_SM_1000_NS8cuda_cub6__fill7functorINS7_6detail15normal_iteratorINS7_10device_ptrIiEEEEiEEEEvT0_T1_)
        /*0050*/ 	.word	0x00000008


	//----- nvinfo : EIATTR_FRAME_SIZE
	.align		4
.L_56:
        /*0054*/ 	.byte	0x04, 0x11
        /*0056*/ 	.short	(.L_58 - .L_57)
	.align		4
.L_57:
        /*0058*/ 	.word	index@(_ZN3cub18CUB_300001_SM_10006detail8for_each13static_kernelINS2_12policy_hub_t12policy_500_tElN6thrust24THRUST_300001_SM_1000_NS8cuda_cub6__fill7functorINS7_6detail15normal_iteratorINS7_10device_ptrIiEEEEiEEEEvT0_T1_)
        /*005c*/ 	.word	0x00000000


	//----- nvinfo : EIATTR_REGCOUNT
	.align		4
.L_58:
        /*0060*/ 	.byte	0x04, 0x2f
        /*0062*/ 	.short	(.L_60 - .L_59)
	.align		4
.L_59:
        /*0064*/ 	.word	index@(_ZN3cub18CUB_300001_SM_10006detail8for_each13static_kernelINS2_12policy_hub_t12policy_500_tElN6thrust24THRUST_300001_SM_1000_NS8cuda_cub20__uninitialized_copy7functorINS7_6detail15normal_iteratorINS7_10device_ptrIiEEEENS7_7pointerIiNS8_3tagENS7_11use_defaultESI_EEEEEEvT0_T1_)
        /*0068*/ 	.word	0x0000000c


	//----- nvinfo : EIATTR_FRAME_SIZE
	.align		4
.L_60:
        /*006c*/ 	.byte	0x04, 0x11
        /*006e*/ 	.short	(.L_62 - .L_61)
	.align		4
.L_61:
        /*0070*/ 	.word	index@(_ZN3cub18CUB_300001_SM_10006detail8for_each13static_kernelINS2_12policy_hub_t12policy_500_tElN6thrust24THRUST_300001_SM_1000_NS8cuda_cub20__uninitialized_copy7functorINS7_6detail15normal_iteratorINS7_10device_ptrIiEEEENS7_7pointerIiNS8_3tagENS7_11use_defaultESI_EEEEEEvT0_T1_)
        /*0074*/ 	.word	0x00000000


	//----- nvinfo : EIATTR_REGCOUNT
	.align		4
.L_62:
        /*0078*/ 	.byte	0x04, 0x2f
        /*007a*/ 	.short	(.L_64 - .L_63)
	.align		4
.L_63:
        /*007c*/ 	.word	index@(_ZN3cub18CUB_300001_SM_10006detail9transform16transform_kernelINS2_10policy_hubILb1EN4cuda3std3__45tupleIJN6thrust24THRUST_300001_SM_1000_NS6detail15normal_iteratorINSA_10device_ptrIiEEEESF_EEEE10policy1000Ei12modZeroOrTenIiESF_JPiSL_EEEvT0_iT1_T2_DpNS2_10kernel_argIT3_EE)
        /*0080*/ 	.word	0x00000020


	//----- nvinfo : EIATTR_FRAME_SIZE
	.align		4
.L_64:
        /*0084*/ 	.byte	0x04, 0x11
        /*0086*/ 	.short	(.L_66 - .L_65)
	.align		4
.L_65:
        /*0088*/ 	.word	index@(_ZN3cub18CUB_300001_SM_10006detail9transform16transform_kernelINS2_10policy_hubILb1EN4cuda3std3__45tupleIJN6thrust24THRUST_300001_SM_1000_NS6detail15normal_iteratorINSA_10device_ptrIiEEEESF_EEEE10policy1000Ei12modZeroOrTenIiESF_JPiSL_EEEvT0_iT1_T2_DpNS2_10kernel_argIT3_EE)
        /*008c*/ 	.word	0x00000008


	//----- nvinfo : EIATTR_REGCOUNT
	.align		4
.L_66:
        /*0090*/ 	.byte	0x04, 0x2f
        /*0092*/ 	.short	(.L_68 - .L_67)
	.align		4
.L_67:
        /*0094*/ 	.word	index@(_ZN3cub18CUB_300001_SM_10006detail9transform16transform_kernelINS2_10policy_hubILb1EN4cuda3std3__45tupleIJN6thrust24THRUST_300001_SM_1000_NS6detail15normal_iteratorINSA_10device_ptrIiEEEESF_EEEE10policy1000El12modZeroOrTenIiESF_JPiSL_EEEvT0_iT1_T2_DpNS2_10kernel_argIT3_EE)
        /*0098*/ 	.word	0x00000020


	//----- nvinfo : EIATTR_FRAME_SIZE
	.align		4
.L_68:
        /*009c*/ 	.byte	0x04, 0x11
        /*009e*/ 	.short	(.L_70 - .L_69)
	.align		4
.L_69:
        /*00a0*/ 	.word	index@(_ZN3cub18CUB_300001_SM_10006detail9transform16transform_kernelINS2_10policy_hubILb1EN4cuda3std3__45tupleIJN6thrust24THRUST_300001_SM_1000_NS6detail15normal_iteratorINSA_10device_ptrIiEEEESF_EEEE10policy1000El12modZeroOrTenIiESF_JPiSL_EEEvT0_iT1_T2_DpNS2_10kernel_argIT3_EE)
        /*00a4*/ 	.word	0x00000008


	//----- nvinfo : EIATTR_MIN_STACK_SIZE
	.align		4
.L_70:
        /*00a8*/ 	.byte	0x04, 0x12
        /*00aa*/ 	.short	(.L_72 - .L_71)
	.align		4
.L_71:
        /*00ac*/ 	.word	index@(_ZN3cub18CUB_300001_SM_10006detail9transform16transform_kernelINS2_10policy_hubILb1EN4cuda3std3__45tupleIJN6thrust24THRUST_300001_SM_1000_NS6detail15normal_iteratorINSA_10device_ptrIiEEEESF_EEEE10policy1000El12modZeroOrTenIiESF_JPiSL_EEEvT0_iT1_T2_DpNS2_10kernel_argIT3_EE)
        /*00b0*/ 	.word	0x00000008


	//----- nvinfo : EIATTR_MIN_STACK_SIZE
	.align		4
.L_72:
        /*00b4*/ 	.byte	0x04, 0x12
        /*00b6*/ 	.short	(.L_74 - .L_73)
	.align		4
.L_73:
        /*00b8*/ 	.word	index@(_ZN3cub18CUB_300001_SM_10006detail9transform16transform_kernelINS2_10policy_hubILb1EN4cuda3std3__45tupleIJN6thrust24THRUST_300001_SM_1000_NS6detail15normal_iteratorINSA_10device_ptrIiEEEESF_EEEE10policy1000Ei12modZeroOrTenIiESF_JPiSL_EEEvT0_iT1_T2_DpNS2_10kernel_argIT3_EE)
        /*00bc*/ 	.word	0x00000008


	//----- nvinfo : EIATTR_MIN_STACK_SIZE
	.align		4
.L_74:
        /*00c0*/ 	.byte	0x04, 0x12
        /*00c2*/ 	.short	(.L_76 - .L_75)
	.align		4
.L_75:
        /*00c4*/ 	.word	index@(_ZN3cub18CUB_300001_SM_10006detail8for_each13static_kernelINS2_12policy_hub_t12policy_500_tElN6thrust24THRUST_300001_SM_1000_NS8cuda_cub20__uninitialized_copy7functorINS7_6detail15normal_iteratorINS7_10device_ptrIiEEEENS7_7pointerIiNS8_3tagENS7_11use_defaultESI_EEEEEEvT0_T1_)
        /*00c8*/ 	.word	0x00000000


	//----- nvinfo : EIATTR_MIN_STACK_SIZE
	.align		4
.L_76:
        /*00cc*/ 	.byte	0x04, 0x12
        /*00ce*/ 	.short	(.L_78 - .L_77)
	.align		4
.L_77:
        /*00d0*/ 	.word	index@(_ZN3cub18CUB_300001_SM_10006detail8for_each13static_kernelINS2_12policy_hub_t12policy_500_tElN6thrust24THRUST_300001_SM_1000_NS8cuda_cub6__fill7functorINS7_6detail15normal_iteratorINS7_10device_ptrIiEEEEiEEEEvT0_T1_)
        /*00d4*/ 	.word	0x00000000


	//----- nvinfo : EIATTR_MIN_STACK_SIZE
	.align		4
.L_78:
        /*00d8*/ 	.byte	0x04, 0x12
        /*00da*/ 	.short	(.L_80 - .L_79)
	.align		4
.L_79:
        /*00dc*/ 	.word	index@(_ZN3cub18CUB_300001_SM_10006detail8for_each13static_kernelINS2_12policy_hub_t12policy_500_tElN6thrust24THRUST_300001_SM_1000_NS8cuda_cub10__tabulate7functorINS7_6detail15normal_iteratorINS7_10device_ptrIiEEEENS7_6system6detail7generic6detail22compute_sequence_valueIivEElEEEEvT0_T1_)
        /*00e0*/ 	.word	0x00000000


	//----- nvinfo : EIATTR_MIN_STACK_SIZE
	.align		4
.L_80:
        /*00e4*/ 	.byte	0x04, 0x12
        /*00e6*/ 	.short	(.L_82 - .L_81)
	.align		4
.L_81:
        /*00e8*/ 	.word	index@(_ZN3cub18CUB_300001_SM_10006detail8for_each13static_kernelINS2_12policy_hub_t12policy_500_tEmN6thrust24THRUST_300001_SM_1000_NS8cuda_cub20__uninitialized_fill7functorINS7_10device_ptrIiEEiEEEEvT0_T1_)
        /*00ec*/ 	.word	0x00000000


	//----- nvinfo : EIATTR_MIN_STACK_SIZE
	.align		4
.L_82:
        /*00f0*/ 	.byte	0x04, 0x12
        /*00f2*/ 	.short	(.L_84 - .L_83)
	.align		4
.L_83:
        /*00f4*/ 	.word	index@(_ZN3cub18CUB_300001_SM_10006detail11EmptyKernelIvEEvv)
        /*00f8*/ 	.word	0x00000000
.L_84:


//--------------------- .nv.compat                --------------------------
	.section	.nv.compat,"",@"SHT_CUDA_COMPAT_INFO"
	.align	4
        /*0000*/ 	.byte	0x02, 0x09, 0x00, 0x00, 0x02, 0x02, 0x01, 0x00, 0x02, 0x05, 0x05, 0x00, 0x03, 0x07, 0x01, 0x01
        /*0010*/ 	.byte	0x02, 0x03, 0x00, 0x00, 0x02, 0x06, 0x01, 0x00, 0x04, 0x0b, 0x08, 0x00, 0x09, 0x00, 0x00, 0x00
        /*0020*/ 	.byte	0x00, 0x00, 0x00, 0x00


//--------------------- .nv.info._ZN3cub18CUB_300001_SM_10006detail9transform16transform_kernelINS2_10policy_hubILb1EN4cuda3std3__45tupleIJN6thrust24THRUST_300001_SM_1000_NS6detail15normal_iteratorINSA_10device_ptrIiEEEESF_EEEE10policy1000El12modZeroOrTenIiESF_JPiSL_EEEvT0_iT1_T2_DpNS2_10kernel_argIT3_EE --------------------------
	.section	.nv.info._ZN3cub18CUB_300001_SM_10006detail9transform16transform_kernelINS2_10policy_hubILb1EN4cuda3std3__45tupleIJN6thrust24THRUST_300001_SM_1000_NS6detail15normal_iteratorINSA_10device_ptrIiEEEESF_EEEE10policy1000El12modZeroOrTenIiESF_JPiSL_EEEvT0_iT1_T2_DpNS2_10kernel_argIT3_EE,"",@"SHT_CUDA_INFO"
	.sectionflags	@""
	.align	4


	//----- nvinfo : EIATTR_CUDA_API_VERSION
	.align		4
        /*0000*/ 	.byte	0x04, 0x37
        /*0002*/ 	.short	(.L_86 - .L_85)
.L_85:
        /*0004*/ 	.word	0x00000082


	//----- nvinfo : EIATTR_KPARAM_INFO
	.align		4
.L_86:
        /*0008*/ 	.byte	0x04, 0x17
        /*000a*/ 	.short	(.L_88 - .L_87)
.L_87:
        /*000c*/ 	.word	0x00000000
        /*0010*/ 	.short	0x0005
        /*0012*/ 	.short	0x0028
        /*0014*/ 	.byte	0x00, 0xf0, 0x41, 0x00


	//----- nvinfo : EIATTR_KPARAM_INFO
	.align		4
.L_88:
        /*0018*/ 	.byte	0x04, 0x17
        /*001a*/ 	.short	(.L_90 - .L_89)
.L_89:
        /*001c*/ 	.word	0x00000000
        /*0020*/ 	.short	0x0004
        /*0022*/ 	.short	0x0018
        /*0024*/ 	.byte	0x00, 0xf0, 0x41, 0x00


	//----- nvinfo : EIATTR_KPARAM_INFO
	.align		4
.L_90:
        /*0028*/ 	.byte	0x04, 0x17
        /*002a*/ 	.short	(.L_92 - .L_91)
.L_91:
        /*002c*/ 	.word	0x00000000
        /*0030*/ 	.short	0x0003
        /*0032*/ 	.short	0x0010
        /*0034*/ 	.byte	0x00, 0xf0, 0x21, 0x00


	//----- nvinfo : EIATTR_KPARAM_INFO
	.align		4
.L_92:
        /*0038*/ 	.byte	0x04, 0x17
        /*003a*/ 	.short	(.L_94 - .L_93)
.L_93:
        /*003c*/ 	.word	0x00000000
        /*0040*/ 	.short	0x0002
        /*0042*/ 	.short	0x000c
        /*0044*/ 	.byte	0x00, 0xf0, 0x05, 0x00


	//----- nvinfo : EIATTR_KPARAM_INFO
	.align		4
.L_94:
        /*0048*/ 	.byte	0x04, 0x17
        /*004a*/ 	.short	(.L_96 - .L_95)
.L_95:
        /*004c*/ 	.word	0x00000000
        /*0050*/ 	.short	0x0001
        /*0052*/ 	.short	0x0008
        /*0054*/ 	.byte	0x00, 0xf0, 0x11, 0x00


	//----- nvinfo : EIATTR_KPARAM_INFO
	.align		4
.L_96:
        /*0058*/ 	.byte	0x04, 0x17
        /*005a*/ 	.short	(.L_98 - .L_97)
.L_97:
        /*005c*/ 	.word	0x00000000
        /*0060*/ 	.short	0x0000
        /*0062*/ 	.short	0x0000
        /*0064*/ 	.byte	0x00, 0xf0, 0x21, 0x00


	//----- nvinfo : EIATTR_SPARSE_MMA_MASK
	.align		4
.L_98:
        /*0068*/ 	.byte	0x03, 0x50
        /*006a*/ 	.short	0x0000


	//----- nvinfo : EIATTR_MAXREG_COUNT
	.align		4
        /*006c*/ 	.byte	0x03, 0x1b
        /*006e*/ 	.short	0x00ff


	//----- nvinfo : EIATTR_ANNOTATIONS
	.align		4
        /*0070*/ 	.byte	0x04, 0x55
        /*0072*/ 	.short	(.L_100 - .L_99)


	//   ....[0]....
.L_99:
        /*0074*/ 	.word	0x00000001
        /*0078*/ 	.byte	0x20, 0x38, 0x00, 0x00, 0x01, 0x00, 0x00, 0x00, 0x20, 0x47, 0x00, 0x00


	//----- nvinfo : EIATTR_MERCURY_ISA_VERSION
	.align		4
.L_100:
        /*0084*/ 	.byte	0x03, 0x5f
        /*0086*/ 	.short	0x0101


	//----- nvinfo : EIATTR_VRC_CTA_INIT_COUNT
	.align		4
        /*0088*/ 	.byte	0x02, 0x4a
	.zero		1
	.zero		1


	//----- nvinfo : EIATTR_EXIT_INSTR_OFFSETS
	.align		4
        /*008c*/ 	.byte	0x04, 0x1c
        /*008e*/ 	.short	(.L_102 - .L_101)


	//   ....[0]....
.L_101:
        /*0090*/ 	.word	0x000003d0


	//   ....[1]....
        /*0094*/ 	.word	0x000025a0


	//   ....[2]....
        /*0098*/ 	.word	0x00002ed0


	//   ....[3]....
        /*009c*/ 	.word	0x00003390


	//   ....[4]....
        /*00a0*/ 	.word	0x000033c0


	//   ....[5]....
        /*00a4*/ 	.word	0x000035b0


	//   ....[6]....
        /*00a8*/ 	.word	0x000035d0


	//   ....[7]....
        /*00ac*/ 	.word	0x00005540


	//   ....[8]....
        /*00b0*/ 	.word	0x00005dc0


	//   ....[9]....
        /*00b4*/ 	.word	0x000061c0


	//   ....[10]....
        /*00b8*/ 	.word	0x000063c0


	//----- nvinfo : EIATTR_MAX_THREADS
	.align		4
.L_102:
        /*00bc*/ 	.byte	0x04, 0x05
        /*00be*/ 	.short	(.L_104 - .L_103)
.L_103:
        /*00c0*/ 	.word	0x00000080
        /*00c4*/ 	.word	0x00000001
        /*00c8*/ 	.word	0x00000001


	//----- nvinfo : EIATTR_CRS_STACK_SIZE
	.align		4
.L_104:
        /*00cc*/ 	.byte	0x04, 0x1e
        /*00ce*/ 	.short	(.L_106 - .L_105)
.L_105:
        /*00d0*/ 	.word	0x00000000


	//----- nvinfo : EIATTR_CBANK_PARAM_SIZE
	.align		4
.L_106:
        /*00d4*/ 	.byte	0x03, 0x19
        /*00d6*/ 	.short	0x0038


	//----- nvinfo : EIATTR_PARAM_CBANK
	.align		4
        /*00d8*/ 	.byte	0x04, 0x0a
        /*00da*/ 	.short	(.L_108 - .L_107)
	.align		4
.L_107:
        /*00dc*/ 	.word	index@(.nv.constant0._ZN3cub18CUB_300001_SM_10006detail9transform16transform_kernelINS2_10policy_hubILb1EN4cuda3std3__45tupleIJN6thrust24THRUST_300001_SM_1000_NS6detail15normal_iteratorINSA_10device_ptrIiEEEESF_EEEE10policy1000El12modZeroOrTenIiESF_JPiSL_EEEvT0_iT1_T2_DpNS2_10kernel_argIT3_EE)
        /*00e0*/ 	.short	0x0380
        /*00e2*/ 	.short	0x0038


	//----- nvinfo : EIATTR_SW_WAR
	.align		4
.L_108:
        /*00e4*/ 	.byte	0x04, 0x36
        /*00e6*/ 	.short	(.L_110 - .L_109)
.L_109:
        /*00e8*/ 	.word	0x00000008
.L_110:


//--------------------- .nv.info._ZN3cub18CUB_300001_SM_10006detail9transform16transform_kernelINS2_10policy_hubILb1EN4cuda3std3__45tupleIJN6thrust24THRUST_300001_SM_1000_NS6detail15normal_iteratorINSA_10device_ptrIiEEEESF_EEEE10policy1000Ei12modZeroOrTenIiESF_JPiSL_EEEvT0_iT1_T2_DpNS2_10kernel_argIT3_EE --------------------------
	.section	.nv.info._ZN3cub18CUB_300001_SM_10006detail9transform16transform_kernelINS2_10policy_hubILb1EN4cuda3std3__45tupleIJN6thrust24THRUST_300001_SM_1000_NS6detail15normal_iteratorINSA_10device_ptrIiEEEESF_EEEE10policy1000Ei12modZeroOrTenIiESF_JPiSL_EEEvT0_iT1_T2_DpNS2_10kernel_argIT3_EE,"",@"SHT_CUDA_INFO"
	.sectionflags	@""
	.align	4


	//----- nvinfo : EIATTR_CUDA_API_VERSION
	.align		4
        /*0000*/ 	.byte	0x04, 0x37
        /*0002*/ 	.short	(.L_112 - .L_111)
.L_111:
        /*0004*/ 	.word	0x00000082


	//----- nvinfo : EIATTR_KPARAM_INFO
	.align		4
.L_112:
        /*0008*/ 	.byte	0x04, 0x17
        /*000a*/ 	.short	(.L_114 - .L_113)
.L_113:
        /*000c*/ 	.word	0x00000000
        /*0010*/ 	.short	0x0005
        /*0012*/ 	.short	0x0028
        /*0014*/ 	.byte	0x00, 0xf0, 0x41, 0x00


	//----- nvinfo : EIATTR_KPARAM_INFO
	.align		4
.L_114:
        /*0018*/ 	.byte	0x04, 0x17
        /*001a*/ 	.short	(.L_116 - .L_115)
.L_115:
        /*001c*/ 	.word	0x00000000
        /*0020*/ 	.short	0x0004
        /*0022*/ 	.short	0x0018
        /*0024*/ 	.byte	0x00, 0xf0, 0x41, 0x00


	//----- nvinfo : EIATTR_KPARAM_INFO
	.align		4
.L_116:
        /*0028*/ 	.byte	0x04, 0x17
        /*002a*/ 	.short	(.L_118 - .L_117)
.L_117:
        /*002c*/ 	.word	0x00000000
        /*0030*/ 	.short	0x0003
        /*0032*/ 	.short	0x0010
        /*0034*/ 	.byte	0x00, 0xf0, 0x21, 0x00


	//----- nvinfo : EIATTR_KPARAM_INFO
	.align		4
.L_118:
        /*0038*/ 	.byte	0x04, 0x17
        /*003a*/ 	.short	(.L_120 - .L_119)
.L_119:
        /*003c*/ 	.word	0x00000000
        /*0040*/ 	.short	0x0002
        /*0042*/ 	.short	0x0008
        /*0044*/ 	.byte	0x00, 0xf0, 0x05, 0x00


	//----- nvinfo : EIATTR_KPARAM_INFO
	.align		4
.L_120:
        /*0048*/ 	.byte	0x04, 0x17
        /*004a*/ 	.short	(.L_122 - .L_121)
.L_121:
        /*004c*/ 	.word	0x00000000
        /*0050*/ 	.short	0x0001
        /*0052*/ 	.short	0x0004
        /*0054*/ 	.byte	0x00, 0xf0, 0x11, 0x00


	//----- nvinfo : EIATTR_KPARAM_INFO
	.align		4
.L_122:
        /*0058*/ 	.byte	0x04, 0x17
        /*005a*/ 	.short	(.L_124 - .L_123)
.L_123:
        /*005c*/ 	.word	0x00000000
        /*0060*/ 	.short	0x0000
        /*0062*/ 	.short	0x0000
        /*0064*/ 	.byte	0x00, 0xf0, 0x11, 0x00


	//----- nvinfo : EIATTR_SPARSE_MMA_MASK
	.align		4
.L_124:
        /*0068*/ 	.byte	0x03, 0x50
        /*006a*/ 	.short	0x0000


	//----- nvinfo : EIATTR_MAXREG_COUNT
	.align		4
        /*006c*/ 	.byte	0x03, 0x1b
        /*006e*/ 	.short	0x00ff


	//----- nvinfo : EIATTR_ANNOTATIONS
	.align		4
        /*0070*/ 	.byte	0x04, 0x55
        /*0072*/ 	.short	(.L_126 - .L_125)


	//   ....[0]....
.L_125:
        /*0074*/ 	.word	0x00000001
        /*0078*/ 	.byte	0x20, 0x04, 0x00, 0x00, 0x01, 0x00, 0x00, 0x00, 0x60, 0x13, 0x00, 0x00


	//----- nvinfo : EIATTR_MERCURY_ISA_VERSION
	.align		4
.L_126:
        /*0084*/ 	.byte	0x03, 0x5f
        /*0086*/ 	.short	0x0101


	//----- nvinfo : EIATTR_VRC_CTA_INIT_COUNT
	.align		4
        /*0088*/ 	.byte	0x02, 0x4a
	.zero		1
	.zero		1


	//----- nvinfo : EIATTR_EXIT_INSTR_OFFSETS
	.align		4
        /*008c*/ 	.byte	0x04, 0x1c
        /*008e*/ 	.short	(.L_128 - .L_127)


	//   ....[0]....
.L_127:
        /*0090*/ 	.word	0x00000310


	//   ....[1]....
        /*0094*/ 	.word	0x00002230


	//   ....[2]....
        /*0098*/ 	.word	0x00002a60


	//   ....[3]....
        /*009c*/ 	.word	0x00002e70


	//   ....[4]....
        /*00a0*/ 	.word	0x00003080


	//   ....[5]....
        /*00a4*/ 	.word	0x000030b0


	//   ....[6]....
        /*00a8*/ 	.word	0x00004270


	//   ....[7]....
        /*00ac*/ 	.word	0x00004ba0


	//   ....[8]....
        /*00b0*/ 	.word	0x00005060


	//   ....[9]....
        /*00b4*/ 	.word	0x00005090


	//   ....[10]....
        /*00b8*/ 	.word	0x00005280


	//----- nvinfo : EIATTR_MAX_THREADS
	.align		4
.L_128:
        /*00bc*/ 	.byte	0x04, 0x05
        /*00be*/ 	.short	(.L_130 - .L_129)
.L_129:
        /*00c0*/ 	.word	0x00000080
        /*00c4*/ 	.word	0x00000001
        /*00c8*/ 	.word	0x00000001


	//----- nvinfo : EIATTR_CRS_STACK_SIZE
	.align		4
.L_130:
        /*00cc*/ 	.byte	0x04, 0x1e
        /*00ce*/ 	.short	(.L_132 - .L_131)
.L_131:
        /*00d0*/ 	.word	0x00000000


	//----- nvinfo : EIATTR_CBANK_PARAM_SIZE
	.align		4
.L_132:
        /*00d4*/ 	.byte	0x03, 0x19
        /*00d6*/ 	.short	0x0038


	//----- nvinfo : EIATTR_PARAM_CBANK
	.align		4
        /*00d8*/ 	.byte	0x04, 0x0a
        /*00da*/ 	.short	(.L_134 - .L_133)
	.align		4
.L_133:
        /*00dc*/ 	.word	index@(.nv.constant0._ZN3cub18CUB_300001_SM_10006detail9transform16transform_kernelINS2_10policy_hubILb1EN4cuda3std3__45tupleIJN6thrust24THRUST_300001_SM_1000_NS6detail15normal_iteratorINSA_10device_ptrIiEEEESF_EEEE10policy1000Ei12modZeroOrTenIiESF_JPiSL_EEEvT0_iT1_T2_DpNS2_10kernel_argIT3_EE)
        /*00e0*/ 	.short	0x0380
        /*00e2*/ 	.short	0x0038


	//----- nvinfo : EIATTR_SW_WAR
	.align		4
.L_134:
        /*00e4*/ 	.byte	0x04, 0x36
        /*00e6*/ 	.short	(.L_136 - .L_135)
.L_135:
        /*00e8*/ 	.word	0x00000008
.L_136:


//--------------------- .nv.info._ZN3cub18CUB_300001_SM_10006detail8for_each13static_kernelINS2_12policy_hub_t12policy_500_tElN6thrust24THRUST_300001_SM_1000_NS8cuda_cub20__uninitialized_copy7functorINS7_6detail15normal_iteratorINS7_10device_ptrIiEEEENS7_7pointerIiNS8_3tagENS7_11use_defaultESI_EEEEEEvT0_T1_ --------------------------
	.section	.nv.info._ZN3cub18CUB_300001_SM_10006detail8for_each13static_kernelINS2_12policy_hub_t12policy_500_tElN6thrust24THRUST_300001_SM_1000_NS8cuda_cub20__uninitialized_copy7functorINS7_6detail15normal_iteratorINS7_10device_ptrIiEEEENS7_7pointerIiNS8_3tagENS7_11use_defaultESI_EEEEEEvT0_T1_,"",@"SHT_CUDA_INFO"
	.sectionflags	@""
	.align	4


	//----- nvinfo : EIATTR_CUDA_API_VERSION
	.align		4
        /*0000*/ 	.byte	0x04, 0x37
        /*0002*/ 	.short	(.L_138 - .L_137)
.L_137:
        /*0004*/ 	.word	0x00000082


	//----- nvinfo : EIATTR_KPARAM_INFO
	.align		4
.L_138:
        /*0008*/ 	.byte	0x04, 0x17
        /*000a*/ 	.short	(.L_140 - .L_139)
.L_139:
        /*000c*/ 	.word	0x00000000
        /*0010*/ 	.short	0x0001
        /*0012*/ 	.short	0x0008
        /*0014*/ 	.byte	0x00, 0xf0, 0x41, 0x00


	//----- nvinfo : EIATTR_KPARAM_INFO
	.align		4
.L_140:
        /*0018*/ 	.byte	0x04, 0x17
        /*001a*/ 	.short	(.L_142 - .L_141)
.L_141:
        /*001c*/ 	.word	0x00000000
        /*0020*/ 	.short	0x0000
        /*0022*/ 	.short	0x0000
        /*0024*/ 	.byte	0x00, 0xf0, 0x21, 0x00


	//----- nvinfo : EIATTR_SPARSE_MMA_MASK
	.align		4
.L_142:
        /*0028*/ 	.byte	0x03, 0x50
        /*002a*/ 	.short	0x0000


	//----- nvinfo : EIATTR_MAXREG_COUNT
	.align		4
        /*002c*/ 	.byte	0x03, 0x1b
        /*002e*/ 	.short	0x00ff


	//----- nvinfo : EIATTR_MERCURY_ISA_VERSION
	.align		4
        /*0030*/ 	.byte	0x03, 0x5f
        /*0032*/ 	.short	0x0101


	//----- nvinfo : EIATTR_VRC_CTA_INIT_COUNT
	.align		4
        /*0034*/ 	.byte	0x02, 0x4a
	.zero		1
	.zero		1


	//----- nvinfo : EIATTR_EXIT_INSTR_OFFSETS
	.align		4
        /*0038*/ 	.byte	0x04, 0x1c
        /*003a*/ 	.short	(.L_144 - .L_143)


	//   ....[0]....
.L_143:
        /*003c*/ 	.word	0x00000190


	//   ....[1]....
        /*0040*/ 	.word	0x00000320


	//   ....[2]....
        /*0044*/ 	.word	0x000003f0


	//----- nvinfo : EIATTR_MAX_THREADS
	.align		4
.L_144:
        /*0048*/ 	.byte	0x04, 0x05
        /*004a*/ 	.short	(.L_146 - .L_145)
.L_145:
        /*004c*/ 	.word	0x00000100
        /*0050*/ 	.word	0x00000001
        /*0054*/ 	.word	0x00000001


	//----- nvinfo : EIATTR_CRS_STACK_SIZE
	.align		4
.L_146:
        /*0058*/ 	.byte	0x04, 0x1e
        /*005a*/ 	.short	(.L_148 - .L_147)
.L_147:
        /*005c*/ 	.word	0x00000000


	//----- nvinfo : EIATTR_CBANK_PARAM_SIZE
	.align		4
.L_148:
        /*0060*/ 	.byte	0x03, 0x19
        /*0062*/ 	.short	0x0018


	//----- nvinfo : EIATTR_PARAM_CBANK
	.align		4
        /*0064*/ 	.byte	0x04, 0x0a
        /*0066*/ 	.short	(.L_150 - .L_149)
	.align		4
.L_149:
        /*0068*/ 	.word	index@(.nv.constant0._ZN3cub18CUB_300001_SM_10006detail8for_each13static_kernelINS2_12policy_hub_t12policy_500_tElN6thrust24THRUST_300001_SM_1000_NS8cuda_cub20__uninitialized_copy7functorINS7_6detail15normal_iteratorINS7_10device_ptrIiEEEENS7_7pointerIiNS8_3tagENS7_11use_defaultESI_EEEEEEvT0_T1_)
        /*006c*/ 	.short	0x0380
        /*006e*/ 	.short	0x0018


	//----- nvinfo : EIATTR_SW_WAR
	.align		4
.L_150:
        /*0070*/ 	.byte	0x04, 0x36
        /*0072*/ 	.short	(.L_152 - .L_151)
.L_151:
        /*0074*/ 	.word	0x00000008
.L_152:


//--------------------- .nv.info._ZN3cub18CUB_300001_SM_10006detail8for_each13static_kernelINS2_12policy_hub_t12policy_500_tElN6thrust24THRUST_300001_SM_1000_NS8cuda_cub6__fill7functorINS7_6detail15normal_iteratorINS7_10device_ptrIiEEEEiEEEEvT0_T1_ --------------------------
	.section	.nv.info._ZN3cub18CUB_300001_SM_10006detail8for_each13static_kernelINS2_12policy_hub_t12policy_500_tElN6thrust24THRUST_300001_SM_1000_NS8cuda_cub6__fill7functorINS7_6detail15normal_iteratorINS7_10device_ptrIiEEEEiEEEEvT0_T1_,"",@"SHT_CUDA_INFO"
	.sectionflags	@""
	.align	4


	//----- nvinfo : EIATTR_CUDA_API_VERSION
	.align		4
        /*0000*/ 	.byte	0x04, 0x37
        /*0002*/ 	.short	(.L_154 - .L_153)
.L_153:
        /*0004*/ 	.word	0x00000082


	//----- nvinfo : EIATTR_KPARAM_INFO
	.align		4
.L_154:
        /*0008*/ 	.byte	0x04, 0x17
        /*000a*/ 	.short	(.L_156 - .L_155)
.L_155:
        /*000c*/ 	.word	0x00000000
        /*0010*/ 	.short	0x0001
        /*0012*/ 	.short	0x0008
        /*0014*/ 	.byte	0x00, 0xf0, 0x41, 0x00


	//----- nvinfo : EIATTR_KPARAM_INFO
	.align		4
.L_156:
        /*0018*/ 	.byte	0x04, 0x17
        /*001a*/ 	.short	(.L_158 - .L_157)
.L_157:
        /*001c*/ 	.word	0x00000000
        /*0020*/ 	.short	0x0000
        /*0022*/ 	.short	0x0000
        /*0024*/ 	.byte	0x00, 0xf0, 0x21, 0x00


	//----- nvinfo : EIATTR_SPARSE_MMA_MASK
	.align		4
.L_158:
        /*0028*/ 	.byte	0x03, 0x50
        /*002a*/ 	.short	0x0000


	//----- nvinfo : EIATTR_MAXREG_COUNT
	.align		4
        /*002c*/ 	.byte	0x03, 0x1b
        /*002e*/ 	.short	0x00ff


	//----- nvinfo : EIATTR_MERCURY_ISA_VERSION
	.align		4
        /*0030*/ 	.byte	0x03, 0x5f
        /*0032*/ 	.short	0x0101


	//----- nvinfo : EIATTR_VRC_CTA_INIT_COUNT
	.align		4
        /*0034*/ 	.byte	0x02, 0x4a
	.zero		1
	.zero		1


	//----- nvinfo : EIATTR_EXIT_INSTR_OFFSETS
	.align		4
        /*0038*/ 	.byte	0x04, 0x1c
        /*003a*/ 	.short	(.L_160 - .L_159)


	//   ....[0]....
.L_159:
        /*003c*/ 	.word	0x00000130


	//   ....[1]....
        /*0040*/ 	.word	0x00000240


	//   ....[2]....
        /*0044*/ 	.word	0x00000270


	//----- nvinfo : EIATTR_MAX_THREADS
	.align		4
.L_160:
        /*0048*/ 	.byte	0x04, 0x05
        /*004a*/ 	.short	(.L_162 - .L_161)
.L_161:
        /*004c*/ 	.word	0x00000100
        /*0050*/ 	.word	0x00000001
        /*0054*/ 	.word	0x00000001


	//----- nvinfo : EIATTR_CBANK_PARAM_SIZE
	.align		4
.L_162:
        /*0058*/ 	.byte	0x03, 0x19
        /*005a*/ 	.short	0x0018


	//----- nvinfo : EIATTR_PARAM_CBANK
	.align		4
        /*005c*/ 	.byte	0x04, 0x0a
        /*005e*/ 	.short	(.L_164 - .L_163)
	.align		4
.L_163:
        /*0060*/ 	.word	index@(.nv.constant0._ZN3cub18CUB_300001_SM_10006detail8for_each13static_kernelINS2_12policy_hub_t12policy_500_tElN6thrust24THRUST_300001_SM_1000_NS8cuda_cub6__fill7functorINS7_6detail15normal_iteratorINS7_10device_ptrIiEEEEiEEEEvT0_T1_)
        /*0064*/ 	.short	0x0380
        /*0066*/ 	.short	0x0018


	//----- nvinfo : EIATTR_SW_WAR
	.align		4
.L_164:
        /*0068*/ 	.byte	0x04, 0x36
        /*006a*/ 	.short	(.L_166 - .L_165)
.L_165:
        /*006c*/ 	.word	0x00000008
.L_166:


//--------------------- .nv.info._ZN3cub18CUB_300001_SM_10006detail8for_each13static_kernelINS2_12policy_hub_t12policy_500_tElN6thrust24THRUST_300001_SM_1000_NS8cuda_cub10__tabulate7functorINS7_6detail15normal_iteratorINS7_10device_ptrIiEEEENS7_6system6detail7generic6detail22compute_sequence_valueIivEElEEEEvT0_T1_ --------------------------
	.section	.nv.info._ZN3cub18CUB_300001_SM_10006detail8for_each13static_kernelINS2_12policy_hub_t12policy_500_tElN6thrust24THRUST_300001_SM_1000_NS8cuda_cub10__tabulate7functorINS7_6detail15normal_iteratorINS7_10device_ptrIiEEEENS7_6system6detail7generic6detail22compute_sequence_valueIivEElEEEEvT0_T1_,"",@"SHT_CUDA_INFO"
	.sectionflags	@""
	.align	4


	//----- nvinfo : EIATTR_CUDA_API_VERSION
	.align		4
        /*0000*/ 	.byte	0x04, 0x37
        /*0002*/ 	.short	(.L_168 - .L_167)
.L_167:
        /*0004*/ 	.word	0x00000082


	//----- nvinfo : EIATTR_KPARAM_INFO
	.align		4
.L_168:
        /*0008*/ 	.byte	0x04, 0x17
        /*000a*/ 	.short	(.L_170 - .L_169)
.L_169:
        /*000c*/ 	.word	0x00000000
        /*0010*/ 	.short	0x0001
        /*0012*/ 	.short	0x0008
        /*0014*/ 	.byte	0x00, 0xf0, 0x41, 0x00


	//----- nvinfo : EIATTR_KPARAM_INFO
	.align		4
.L_170:
        /*0018*/ 	.byte	0x04, 0x17
        /*001a*/ 	.short	(.L_172 - .L_171)
.L_171:
        /*001c*/ 	.word	0x00000000
        /*0020*/ 	.short	0x0000
        /*0022*/ 	.short	0x0000
        /*0024*/ 	.byte	0x00, 0xf0, 0x21, 0x00


	//----- nvinfo : EIATTR_SPARSE_MMA_MASK
	.align		4
.L_172:
        /*0028*/ 	.byte	0x03, 0x50
        /*002a*/ 	.short	0x0000


	//----- nvinfo : EIATTR_MAXREG_COUNT
	.align		4
        /*002c*/ 	.byte	0x03, 0x1b
        /*002e*/ 	.short	0x00ff


	//----- nvinfo : EIATTR_MERCURY_ISA_VERSION
	.align		4
        /*0030*/ 	.byte	0x03, 0x5f
        /*0032*/ 	.short	0x0101


	//----- nvinfo : EIATTR_VRC_CTA_INIT_COUNT
	.align		4
        /*0034*/ 	.byte	0x02, 0x4a
	.zero		1
	.zero		1


	//----- nvinfo : EIATTR_EXIT_INSTR_OFFSETS
	.align		4
        /*0038*/ 	.byte	0x04, 0x1c
        /*003a*/ 	.short	(.L_174 - .L_173)


	//   ....[0]....
.L_173:
        /*003c*/ 	.word	0x00000160


	//   ....[1]....
        /*0040*/ 	.word	0x000002b0


	//   ....[2]....
        /*0044*/ 	.word	0x00000340


	//----- nvinfo : EIATTR_MAX_THREADS
	.align		4
.L_174:
        /*0048*/ 	.byte	0x04, 0x05
        /*004a*/ 	.short	(.L_176 - .L_175)
.L_175:
        /*004c*/ 	.word	0x00000100
        /*0050*/ 	.word	0x00000001
        /*0054*/ 	.word	0x00000001


	//----- nvinfo : EIATTR_CRS_STACK_SIZE
	.align		4
.L_176:
        /*0058*/ 	.byte	0x04, 0x1e
        /*005a*/ 	.short	(.L_178 - .L_177)
.L_177:
        /*005c*/ 	.word	0x00000000


	//----- nvinfo : EIATTR_CBANK_PARAM_SIZE
	.align		4
.L_178:
        /*0060*/ 	.byte	0x03, 0x19
        /*0062*/ 	.short	0x0018


	//----- nvinfo : EIATTR_PARAM_CBANK
	.align		4
        /*0064*/ 	.byte	0x04, 0x0a
        /*0066*/ 	.short	(.L_180 - .L_179)
	.align		4
.L_179:
        /*0068*/ 	.word	index@(.nv.constant0._ZN3cub18CUB_300001_SM_10006detail8for_each13static_kernelINS2_12policy_hub_t12policy_500_tElN6thrust24THRUST_300001_SM_1000_NS8cuda_cub10__tabulate7functorINS7_6detail15normal_iteratorINS7_10device_ptrIiEEEENS7_6system6detail7generic6detail22compute_sequence_valueIivEElEEEEvT0_T1_)
        /*006c*/ 	.short	0x0380
        /*006e*/ 	.short	0x0018


	//----- nvinfo : EIATTR_SW_WAR
	.align		4
.L_180:
        /*0070*/ 	.byte	0x04, 0x36
        /*0072*/ 	.short	(.L_182 - .L_181)
.L_181:
        /*0074*/ 	.word	0x00000008
.L_182:


//--------------------- .nv.info._ZN3cub18CUB_300001_SM_10006detail8for_each13static_kernelINS2_12policy_hub_t12policy_500_tEmN6thrust24THRUST_300001_SM_1000_NS8cuda_cub20__uninitialized_fill7functorINS7_10device_ptrIiEEiEEEEvT0_T1_ --------------------------
	.section	.nv.info._ZN3cub18CUB_300001_SM_10006detail8for_each13static_kernelINS2_12policy_hub_t12policy_500_tEmN6thrust24THRUST_300001_SM_1000_NS8cuda_cub20__uninitialized_fill7functorINS7_10device_ptrIiEEiEEEEvT0_T1_,"",@"SHT_CUDA_INFO"
	.sectionflags	@""
	.align	4


	//----- nvinfo : EIATTR_CUDA_API_VERSION
	.align		4
        /*0000*/ 	.byte	0x04, 0x37
        /*0002*/ 	.short	(.L_184 - .L_183)
.L_183:
        /*0004*/ 	.word	0x00000082


	//----- nvinfo : EIATTR_KPARAM_INFO
	.align		4
.L_184:
        /*0008*/ 	.byte	0x04, 0x17
        /*000a*/ 	.short	(.L_186 - .L_185)
.L_185:
        /*000c*/ 	.word	0x00000000
        /*0010*/ 	.short	0x0001
        /*0012*/ 	.short	0x0008
        /*0014*/ 	.byte	0x00, 0xf0, 0x41, 0x00


	//----- nvinfo : EIATTR_KPARAM_INFO
	.align		4
.L_186:
        /*0018*/ 	.byte	0x04, 0x17
        /*001a*/ 	.short	(.L_188 - .L_187)
.L_187:
        /*001c*/ 	.word	0x00000000
        /*0020*/ 	.short	0x0000
        /*0022*/ 	.short	0x0000
        /*0024*/ 	.byte	0x00, 0xf0, 0x21, 0x00


	//----- nvinfo : EIATTR_SPARSE_MMA_MASK
	.align		4
.L_188:
        /*0028*/ 	.byte	0x03, 0x50
        /*002a*/ 	.short	0x0000


	//----- nvinfo : EIATTR_MAXREG_COUNT
	.align		4
        /*002c*/ 	.byte	0x03, 0x1b
        /*002e*/ 	.short	0x00ff


	//----- nvinfo : EIATTR_MERCURY_ISA_VERSION
	.align		4
        /*0030*/ 	.byte	0x03, 0x5f
        /*0032*/ 	.short	0x0101


	//----- nvinfo : EIATTR_VRC_CTA_INIT_COUNT
	.align		4
        /*0034*/ 	.byte	0x02, 0x4a
	.zero		1
	.zero		1


	//----- nvinfo : EIATTR_EXIT_INSTR_OFFSETS
	.align		4
        /*0038*/ 	.byte	0x04, 0x1c
        /*003a*/ 	.short	(.L_190 - .L_189)


	//   ....[0]....
.L_189:
        /*003c*/ 	.word	0x00000130


	//   ....[1]....
        /*0040*/ 	.word	0x00000230


	//   ....[2]....
        /*0044*/ 	.word	0x00000260


	//----- nvinfo : EIATTR_MAX_THREADS
	.align		4
.L_190:
        /*0048*/ 	.byte	0x04, 0x05
        /*004a*/ 	.short	(.L_192 - .L_191)
.L_191:
        /*004c*/ 	.word	0x00000100
        /*0050*/ 	.word	0x00000001
        /*0054*/ 	.word	0x00000001


	//----- nvinfo : EIATTR_CBANK_PARAM_SIZE
	.align		4
.L_192:
        /*0058*/ 	.byte	0x03, 0x19
        /*005a*/ 	.short	0x0018


	//----- nvinfo : EIATTR_PARAM_CBANK
	.align		4
        /*005c*/ 	.byte	0x04, 0x0a
        /*005e*/ 	.short	(.L_194 - .L_193)
	.align		4
.L_193:
        /*0060*/ 	.word	index@(.nv.constant0._ZN3cub18CUB_300001_SM_10006detail8for_each13static_kernelINS2_12policy_hub_t12policy_500_tEmN6thrust24THRUST_300001_SM_1000_NS8cuda_cub20__uninitialized_fill7functorINS7_10device_ptrIiEEiEEEEvT0_T1_)
        /*0064*/ 	.short	0x0380
        /*0066*/ 	.short	0x0018


	//----- nvinfo : EIATTR_SW_WAR
	.align		4
.L_194:
        /*0068*/ 	.byte	0x04, 0x36
        /*006a*/ 	.short	(.L_196 - .L_195)
.L_195:
        /*006c*/ 	.word	0x00000008
.L_196:


//--------------------- .nv.info._ZN3cub18CUB_300001_SM_10006detail11EmptyKernelIvEEvv --------------------------
	.section	.nv.info._ZN3cub18CUB_300001_SM_10006detail11EmptyKernelIvEEvv,"",@"SHT_CUDA_INFO"
	.sectionflags	@""
	.align	4


	//----- nvinfo : EIATTR_CUDA_API_VERSION
	.align		4
        /*0000*/ 	.byte	0x04, 0x37
        /*0002*/ 	.short	(.L_198 - .L_197)
.L_197:
        /*0004*/ 	.word	0x00000082


	//----- nvinfo : EIATTR_SPARSE_MMA_MASK
	.align		4
.L_198:
        /*0008*/ 	.byte	0x03, 0x50
        /*000a*/ 	.short	0x0000


	//----- nvinfo : EIATTR_MAXREG_COUNT
	.align		4
        /*000c*/ 	.byte	0x03, 0x1b
        /*000e*/ 	.short	0x00ff


	//----- nvinfo : EIATTR_MERCURY_ISA_VERSION
	.align		4
        /*0010*/ 	.byte	0x03, 0x5f
        /*0012*/ 	.short	0x0101


	//----- nvinfo : EIATTR_VRC_CTA_INIT_COUNT
	.align		4
        /*0014*/ 	.byte	0x02, 0x4a
	.zero		1
	.zero		1


	//----- nvinfo : EIATTR_EXIT_INSTR_OFFSETS
	.align		4
        /*0018*/ 	.byte	0x04, 0x1c
        /*001a*/ 	.short	(.L_200 - .L_199)


	//   ....[0]....
.L_199:
        /*001c*/ 	.word	0x00000010


	//----- nvinfo : EIATTR_SW_WAR
	.align		4
.L_200:
        /*0020*/ 	.byte	0x04, 0x36
        /*0022*/ 	.short	(.L_202 - .L_201)
.L_201:
        /*0024*/ 	.word	0x00000008
.L_202:


//--------------------- .nv.callgraph             --------------------------
	.section	.nv.callgraph,"",@"SHT_CUDA_CALLGRAPH"
	.align	4
	.sectionentsize	8
	.align		4
        /*0000*/ 	.word	0x00000000
	.align		4
        /*0004*/ 	.word	0xffffffff
	.align		4
        /*0008*/ 	.word	0x00000000
	.align		4
        /*000c*/ 	.word	0xfffffffe
	.align		4
        /*0010*/ 	.word	0x00000000
	.align		4
        /*0014*/ 	.word	0xfffffffd
	.align		4
        /*0018*/ 	.word	0x00000000
	.align		4
        /*001c*/ 	.word	0xfffffffc


//--------------------- .nv.constant4             --------------------------
	.section	.nv.constant4,"a",@progbits
	.align	8
	.align		8
.nv.constant4:
        /*0000*/ 	.dword	_ZN30_INTERNAL_19c05358_4_k_cu_main4cuda3std3__45__cpo5beginE
	.align		8
        /*0008*/ 	.dword	_ZN30_INTERNAL_19c05358_4_k_cu_main4cuda3std3__45__cpo3endE
	.align		8
        /*0010*/ 	.dword	_ZN30_INTERNAL_19c05358_4_k_cu_main4cuda3std3__45__cpo6cbeginE
	.align		8
        /*0018*/ 	.dword	_ZN30_INTERNAL_19c05358_4_k_cu_main4cuda3std3__45__cpo4cendE
	.align		8
        /*0020*/ 	.dword	_ZN30_INTERNAL_19c05358_4_k_cu_main4cuda3std3__45__cpo6rbeginE
	.align		8
        /*0028*/ 	.dword	_ZN30_INTERNAL_19c05358_4_k_cu_main4cuda3std3__45__cpo4rendE
	.align		8
        /*0030*/ 	.dword	_ZN30_INTERNAL_19c05358_4_k_cu_main4cuda3std3__45__cpo7crbeginE
	.align		8
        /*0038*/ 	.dword	_ZN30_INTERNAL_19c05358_4_k_cu_main4cuda3std3__45__cpo5crendE
	.align		8
        /*0040*/ 	.dword	_ZN30_INTERNAL_19c05358_4_k_cu_main4cuda3std3__432_GLOBAL__N__19c05358_4_k_cu_main6ignoreE
	.align		8
        /*0048*/ 	.dword	_ZN30_INTERNAL_19c05358_4_k_cu_main4cuda3std3__419piecewise_constructE
	.align		8
        /*0050*/ 	.dword	_ZN30_INTERNAL_19c05358_4_k_cu_main4cuda3std3__48in_placeE
	.align		8
        /*0058*/ 	.dword	_ZN30_INTERNAL_19c05358_4_k_cu_main4cuda3std3__420unreachable_sentinelE
	.align		8
        /*0060*/ 	.dword	_ZN30_INTERNAL_19c05358_4_k_cu_main4cuda3std3__47nulloptE
	.align		8
        /*0068*/ 	.dword	_ZN30_INTERNAL_19c05358_4_k_cu_main4cuda3std3__48unexpectE
	.align		8
        /*0070*/ 	.dword	_ZN30_INTERNAL_19c05358_4_k_cu_main4cuda3std6ranges3__45__cpo4swapE
	.align		8
        /*0078*/ 	.dword	_ZN30_INTERNAL_19c05358_4_k_cu_main4cuda3std6ranges3__45__cpo9iter_moveE
	.align		8
        /*0080*/ 	.dword	_ZN30_INTERNAL_19c05358_4_k_cu_main4cuda3std6ranges3__45__cpo5beginE
	.align		8
        /*0088*/ 	.dword	_ZN30_INTERNAL_19c05358_4_k_cu_main4cuda3std6ranges3__45__cpo3endE
	.align		8
        /*0090*/ 	.dword	_ZN30_INTERNAL_19c05358_4_k_cu_main4cuda3std6ranges3__45__cpo6cbeginE
	.align		8
        /*0098*/ 	.dword	_ZN30_INTERNAL_19c05358_4_k_cu_main4cuda3std6ranges3__45__cpo4cendE
	.align		8
        /*00a0*/ 	.dword	_ZN30_INTERNAL_19c05358_4_k_cu_main4cuda3std6ranges3__45__cpo7advanceE
	.align		8
        /*00a8*/ 	.dword	_ZN30_INTERNAL_19c05358_4_k_cu_main4cuda3std6ranges3__45__cpo9iter_swapE
	.align		8
        /*00b0*/ 	.dword	_ZN30_INTERNAL_19c05358_4_k_cu_main4cuda3std6ranges3__45__cpo4nextE
	.align		8
        /*00b8*/ 	.dword	_ZN30_INTERNAL_19c05358_4_k_cu_main4cuda3std6ranges3__45__cpo4prevE
	.align		8
        /*00c0*/ 	.dword	_ZN30_INTERNAL_19c05358_4_k_cu_main4cuda3std6ranges3__45__cpo4dataE
	.align		8
        /*00c8*/ 	.dword	_ZN30_INTERNAL_19c05358_4_k_cu_main4cuda3std6ranges3__45__cpo5cdataE
	.align		8
        /*00d0*/ 	.dword	_ZN30_INTERNAL_19c05358_4_k_cu_main4cuda3std6ranges3__45__cpo4sizeE
	.align		8
        /*00d8*/ 	.dword	_ZN30_INTERNAL_19c05358_4_k_cu_main4cuda3std6ranges3__45__cpo5ssizeE
	.align		8
        /*00e0*/ 	.dword	_ZN30_INTERNAL_19c05358_4_k_cu_main4cuda3std6ranges3__45__cpo8distanceE
	.align		8
        /*00e8*/ 	.dword	_ZN30_INTERNAL_19c05358_4_k_cu_main6thrust24THRUST_300001_SM_1000_NS8cuda_cub3parE
	.align		8
        /*00f0*/ 	.dword	_ZN30_INTERNAL_19c05358_4_k_cu_main6thrust24THRUST_300001_SM_1000_NS8cuda_cub10par_nosyncE
	.align		8
        /*00f8*/ 	.dword	_ZN30_INTERNAL_19c05358_4_k_cu_main6thrust24THRUST_300001_SM_1000_NS6system6detail10sequential3seqE
	.align		8
        /*0100*/ 	.dword	_ZN30_INTERNAL_19c05358_4_k_cu_main6thrust24THRUST_300001_SM_1000_NS12placeholders2_1E
	.align		8
        /*0108*/ 	.dword	_ZN30_INTERNAL_19c05358_4_k_cu_main6thrust24THRUST_300001_SM_1000_NS12placeholders2_2E
	.align		8
        /*0110*/ 	.dword	_ZN30_INTERNAL_19c05358_4_k_cu_main6thrust24THRUST_300001_SM_1000_NS12placeholders2_3E
	.align		8
        /*0118*/ 	.dword	_ZN30_INTERNAL_19c05358_4_k_cu_main6thrust24THRUST_300001_SM_1000_NS12placeholders2_4E
	.align		8
        /*0120*/ 	.dword	_ZN30_INTERNAL_19c05358_4_k_cu_main6thrust24THRUST_300001_SM_1000_NS12placeholders2_5E
	.align		8
        /*0128*/ 	.dword	_ZN30_INTERNAL_19c05358_4_k_cu_main6thrust24THRUST_300001_SM_1000_NS12placeholders2_6E
	.align		8
        /*0130*/ 	.dword	_ZN30_INTERNAL_19c05358_4_k_cu_main6thrust24THRUST_300001_SM_1000_NS12placeholders2_7E
	.align		8
        /*0138*/ 	.dword	_ZN30_INTERNAL_19c05358_4_k_cu_main6thrust24THRUST_300001_SM_1000_NS12placeholders2_8E
	.align		8
        /*0140*/ 	.dword	_ZN30_INTERNAL_19c05358_4_k_cu_main6thrust24THRUST_300001_SM_1000_NS12placeholders2_9E
	.align		8
        /*0148*/ 	.dword	_ZN30_INTERNAL_19c05358_4_k_cu_main6thrust24THRUST_300001_SM_1000_NS12placeholders3_10E
	.align		8
        /*0150*/ 	.dword	_ZN30_INTERNAL_19c05358_4_k_cu_main6thrust24THRUST_300001_SM_1000_NS3seqE


//--------------------- .text._ZN3cub18CUB_300001_SM_10006detail9transform16transform_kernelINS2_10policy_hubILb1EN4cuda3std3__45tupleIJN6thrust24THRUST_300001_SM_1000_NS6detail15normal_iteratorINSA_10device_ptrIiEEEESF_EEEE10policy1000El12modZeroOrTenIiESF_JPiSL_EEEvT0_iT1_T2_DpNS2_10kernel_argIT3_EE --------------------------
	.section	.text._ZN3cub18CUB_300001_SM_10006detail9transform16transform_kernelINS2_10policy_hubILb1EN4cuda3std3__45tupleIJN6thrust24THRUST_300001_SM_1000_NS6detail15normal_iteratorINSA_10device_ptrIiEEEESF_EEEE10policy1000El12modZeroOrTenIiESF_JPiSL_EEEvT0_iT1_T2_DpNS2_10kernel_argIT3_EE,"ax",@progbits
	.align	128
        .global         _ZN3cub18CUB_300001_SM_10006detail9transform16transform_kernelINS2_10policy_hubILb1EN4cuda3std3__45tupleIJN6thrust24THRUST_300001_SM_1000_NS6detail15normal_iteratorINSA_10device_ptrIiEEEESF_EEEE10policy1000El12modZeroOrTenIiESF_JPiSL_EEEvT0_iT1_T2_DpNS2_10kernel_argIT3_EE
        .type           _ZN3cub18CUB_300001_SM_10006detail9transform16transform_kernelINS2_10policy_hubILb1EN4cuda3std3__45tupleIJN6thrust24THRUST_300001_SM_1000_NS6detail15normal_iteratorINSA_10device_ptrIiEEEESF_EEEE10policy1000El12modZeroOrTenIiESF_JPiSL_EEEvT0_iT1_T2_DpNS2_10kernel_argIT3_EE,@function
        .size           _ZN3cub18CUB_300001_SM_10006detail9transform16transform_kernelINS2_10policy_hubILb1EN4cuda3std3__45tupleIJN6thrust24THRUST_300001_SM_1000_NS6detail15normal_iteratorINSA_10device_ptrIiEEEESF_EEEE10policy1000El12modZeroOrTenIiESF_JPiSL_EEEvT0_iT1_T2_DpNS2_10kernel_argIT3_EE,(.L_x_115 - _ZN3cub18CUB_300001_SM_10006detail9transform16transform_kernelINS2_10policy_hubILb1EN4cuda3std3__45tupleIJN6thrust24THRUST_300001_SM_1000_NS6detail15normal_iteratorINSA_10device_ptrIiEEEESF_EEEE10policy1000El12modZeroOrTenIiESF_JPiSL_EEEvT0_iT1_T2_DpNS2_10kernel_argIT3_EE)
        .other          _ZN3cub18CUB_300001_SM_10006detail9transform16transform_kernelINS2_10policy_hubILb1EN4cuda3std3__45tupleIJN6thrust24THRUST_300001_SM_1000_NS6detail15normal_iteratorINSA_10device_ptrIiEEEESF_EEEE10policy1000El12modZeroOrTenIiESF_JPiSL_EEEvT0_iT1_T2_DpNS2_10kernel_argIT3_EE,@"STO_CUDA_ENTRY STV_DEFAULT"
_ZN3cub18CUB_300001_SM_10006detail9transform16transform_kernelINS2_10policy_hubILb1EN4cuda3std3__45tupleIJN6thrust24THRUST_300001_SM_1000_NS6detail15normal_iteratorINSA_10device_ptrIiEEEESF_EEEE10policy1000El12modZeroOrTenIiESF_JPiSL_EEEvT0_iT1_T2_DpNS2_10kernel_argIT3_EE:
.text._ZN3cub18CUB_300001_SM_10006detail9transform16transform_kernelINS2_10policy_hubILb1EN4cuda3std3__45tupleIJN6thrust24THRUST_300001_SM_1000_NS6detail15normal_iteratorINSA_10device_ptrIiEEEESF_EEEE10policy1000El12modZeroOrTenIiESF_JPiSL_EEEvT0_iT1_T2_DpNS2_10kernel_argIT3_EE:
[----:B------:R-:W0:Y:S08]  /*0000*/  LDC R1, c[0x0][0x37c] ;  /* 0x0000df00ff017b82 */ /* 0x000e300000000800 */
[----:B------:R-:W1:Y:S01]  /*0010*/  LDC R27, c[0x0][0x388] ;  /* 0x0000e200ff1b7b82 */ /* 0x000e620000000800 */
[----:B------:R-:W2:Y:S01]  /*0020*/  LDCU.64 UR4, c[0x0][0x380] ;  /* 0x00007000ff0477ac */ /* 0x000ea20008000a00 */
[----:B------:R-:W3:Y:S01]  /*0030*/  S2R R3, SR_TID.X ;  /* 0x0000000000037919 */ /* 0x000ee20000002100 */
[----:B------:R-:W-:Y:S01]  /*0040*/  BSSY.RECONVERGENT B0, `(.L_x_0) ;  /* 0x000002a000007945 */ /* 0x000fe20003800200 */
[----:B0-----:R-:W-:-:S04]  /*0050*/  VIADD R1, R1, 0xfffffff8 ;  /* 0xfffffff801017836 */ /* 0x001fc80000000000 */
[----:B------:R-:W0:Y:S01]  /*0060*/  S2UR UR10, SR_CTAID.X ;  /* 0x00000000000a79c3 */ /* 0x000e220000002500 */
[----:B-1----:R-:W-:-:S05]  /*0070*/  IMAD.SHL.U32 R7, R27, 0x80, RZ ;  /* 0x000000801b077824 */ /* 0x002fca00078e00ff */
[----:B------:R-:W-:Y:S01]  /*0080*/  SHF.R.S32.HI R0, RZ, 0x1f, R7 ;  /* 0x0000001fff007819 */ /* 0x000fe20000011407 */
[----:B0-----:R-:W-:-:S04]  /*0090*/  IMAD.WIDE.U32 R4, R7, UR10, RZ ;  /* 0x0000000a07047c25 */ /* 0x001fc8000f8e00ff */
[----:B------:R-:W-:Y:S01]  /*00a0*/  IMAD R9, R0, UR10, RZ ;  /* 0x0000000a00097c24 */ /* 0x000fe2000f8e02ff */
[----:B--2---:R-:W-:-:S03]  /*00b0*/  IADD3 R10, P1, PT, -R4, UR4, RZ ;  /* 0x00000004040a7c10 */ /* 0x004fc6000ff3e1ff */
[----:B------:R-:W-:Y:S01]  /*00c0*/  IMAD.IADD R9, R5, 0x1, R9 ;  /* 0x0000000105097824 */ /* 0x000fe200078e0209 */
[----:B------:R-:W-:-:S04]  /*00d0*/  ISETP.LT.U32.AND P0, PT, R10, R7, PT ;  /* 0x000000070a00720c */ /* 0x000fc80003f01070 */
[----:B------:R-:W-:-:S04]  /*00e0*/  IADD3.X R11, PT, PT, ~R9, UR5, RZ, P1, !PT ;  /* 0x00000005090b7c10 */ /* 0x000fc80008ffe5ff */
[----:B------:R-:W-:Y:S01]  /*00f0*/  ISETP.LT.AND.EX P0, PT, R11, R0, PT, P0 ;  /* 0x000000000b00720c */ /* 0x000fe20003f01300 */
[----:B---3--:R-:W-:-:S03]  /*0100*/  IMAD.SHL.U32 R11, R3, 0x80, RZ ;  /* 0x00000080030b7824 */ /* 0x008fc600078e00ff */
[----:B------:R-:W-:-:S05]  /*0110*/  SEL R10, R10, R7, P0 ;  /* 0x000000070a0a7207 */ /* 0x000fca0000000000 */
[----:B------:R-:W-:-:S05]  /*0120*/  IMAD.SHL.U32 R0, R10, 0x4, RZ ;  /* 0x000000040a007824 */ /* 0x000fca00078e00ff */
[----:B------:R-:W-:-:S13]  /*0130*/  ISETP.GE.AND P0, PT, R11, R0, PT ;  /* 0x000000000b00720c */ /* 0x000fda0003f06270 */
[----:B------:R-:W-:Y:S05]  /*0140*/  @P0 BRA `(.L_x_1) ;  /* 0x0000000000640947 */ /* 0x000fea0003800000 */
[----:B------:R-:W0:Y:S01]  /*0150*/  LDCU.64 UR4, c[0x0][0x398] ;  /* 0x00007300ff0477ac */ /* 0x000e220008000a00 */
[C---:B------:R-:W-:Y:S01]  /*0160*/  IMAD.SHL.U32 R2, R4.reuse, 0x4, RZ ;  /* 0x0000000404027824 */ /* 0x040fe200078e00ff */
[----:B------:R-:W-:Y:S01]  /*0170*/  SHF.L.U64.HI R6, R4, 0x2, R9 ;  /* 0x0000000204067819 */ /* 0x000fe20000010209 */
[----:B------:R-:W-:Y:S01]  /*0180*/  BSSY.RECONVERGENT B1, `(.L_x_2) ;  /* 0x000000b000017945 */ /* 0x000fe20003800200 */
[----:B------:R-:W-:Y:S02]  /*0190*/  IMAD.MOV.U32 R15, RZ, RZ, R11 ;  /* 0x000000ffff0f7224 */ /* 0x000fe400078e000b */
[----:B0-----:R-:W-:-:S04]  /*01a0*/  IADD3 R12, P0, PT, R2, UR4, RZ ;  /* 0x00000004020c7c10 */ /* 0x001fc8000ff1e0ff */
[----:B------:R-:W-:-:S03]  /*01b0*/  IADD3.X R13, PT, PT, R6, UR5, RZ, P0, !PT ;  /* 0x00000005060d7c10 */ /* 0x000fc600087fe4ff */
[----:B------:R-:W-:-:S07]  /*01c0*/  IMAD.WIDE.U32 R12, R3, 0x80, R12 ;  /* 0x00000080030c7825 */ /* 0x000fce00078e000c */
.L_x_3:
[----:B------:R-:W-:Y:S01]  /*01d0*/  IADD3 R15, PT, PT, R15, 0x4000, RZ ;  /* 0x000040000f0f7810 */ /* 0x000fe20007ffe0ff */
[----:B------:R0:W-:Y:S03]  /*01e0*/  CCTL.E.PF2 [R12] ;  /* 0x000000000c00798f */ /* 0x0001e60000800100 */
[----:B------:R-:W-:Y:S02]  /*01f0*/  ISETP.GE.AND P0, PT, R15, R0, PT ;  /* 0x000000000f00720c */ /* 0x000fe40003f06270 */
[----:B0-----:R-:W-:-:S05]  /*0200*/  IADD3 R12, P1, PT, R12, 0x4000, RZ ;  /* 0x000040000c0c7810 */ /* 0x001fca0007f3e0ff */
[----:B------:R-:W-:-:S06]  /*0210*/  IMAD.X R13, RZ, RZ, R13, P1 ;  /* 0x000000ffff0d7224 */ /* 0x000fcc00008e060d */
[----:B------:R-:W-:Y:S05]  /*0220*/  @!P0 BRA `(.L_x_3) ;  /* 0xfffffffc00e88947 */ /* 0x000fea000383ffff */
[----:B------:R-:W-:Y:S05]  /*0230*/  BSYNC.RECONVERGENT B1 ;  /* 0x0000000000017941 */ /* 0x000fea0003800200 */
.L_x_2:
[----:B------:R-:W0:Y:S02]  /*0240*/  LDCU.64 UR4, c[0x0][0x3a8] ;  /* 0x00007500ff0477ac */ /* 0x000e240008000a00 */
[----:B0-----:R-:W-:-:S04]  /*0250*/  IADD3 R12, P0, PT, R2, UR4, RZ ;  /* 0x00000004020c7c10 */ /* 0x001fc8000ff1e0ff */
[----:B------:R-:W-:-:S03]  /*0260*/  IADD3.X R13, PT, PT, R6, UR5, RZ, P0, !PT ;  /* 0x00000005060d7c10 */ /* 0x000fc600087fe4ff */
[----:B------:R-:W-:-:S07]  /*0270*/  IMAD.WIDE.U32 R12, R3, 0x80, R12 ;  /* 0x00000080030c7825 */ /* 0x000fce00078e000c */
.L_x_4:
[----:B------:R-:W-:Y:S01]  /*0280*/  VIADD R11, R11, 0x4000 ;  /* 0x000040000b0b7836 */ /* 0x000fe20000000000 */
[----:B------:R0:W-:Y:S04]  /*0290*/  CCTL.E.PF2 [R12] ;  /* 0x000000000c00798f */ /* 0x0001e80000800100 */
[----:B------:R-:W-:Y:S02]  /*02a0*/  ISETP.GE.AND P0, PT, R11, R0, PT ;  /* 0x000000000b00720c */ /* 0x000fe40003f06270 */
[----:B0-----:R-:W-:-:S05]  /*02b0*/  IADD3 R12, P1, PT, R12, 0x4000, RZ ;  /* 0x000040000c0c7810 */ /* 0x001fca0007f3e0ff */
[----:B------:R-:W-:-:S06]  /*02c0*/  IMAD.X R13, RZ, RZ, R13, P1 ;  /* 0x000000ffff0d7224 */ /* 0x000fcc00008e060d */
[----:B------:R-:W-:Y:S05]  /*02d0*/  @!P0 BRA `(.L_x_4) ;  /* 0xfffffffc00e88947 */ /* 0x000fea000383ffff */
.L_x_1:
[----:B------:R-:W-:Y:S05]  /*02e0*/  BSYNC.RECONVERGENT B0 ;  /* 0x0000000000007941 */ /* 0x000fea0003800200 */
.L_x_0:
[----:B------:R-:W0:Y:S01]  /*02f0*/  LDCU.128 UR4, c[0x0][0x390] ;  /* 0x00007200ff0477ac */ /* 0x000e220008000c00 */
[----:B------:R-:W-:Y:S01]  /*0300*/  ISETP.NE.AND P0, PT, R7, R10, PT ;  /* 0x0000000a0700720c */ /* 0x000fe20003f05270 */
[C---:B------:R-:W-:Y:S01]  /*0310*/  IMAD.SHL.U32 R2, R4.reuse, 0x4, RZ ;  /* 0x0000000404027824 */ /* 0x040fe200078e00ff */
[----:B------:R-:W-:Y:S01]  /*0320*/  SHF.L.U64.HI R0, R4, 0x2, R9 ;  /* 0x0000000204007819 */ /* 0x000fe20000010209 */
[----:B------:R-:W1:Y:S01]  /*0330*/  LDCU.64 UR8, c[0x0][0x3a8] ;  /* 0x00007500ff0877ac */ /* 0x000e620008000a00 */
[----:B------:R-:W2:Y:S02]  /*0340*/  LDCU.64 UR12, c[0x0][0x358] ;  /* 0x00006b00ff0c77ac */ /* 0x000ea40008000a00 */
[C---:B0-----:R-:W-:Y:S02]  /*0350*/  IADD3 R6, P2, PT, R2.reuse, UR6, RZ ;  /* 0x0000000602067c10 */ /* 0x041fe4000ff5e0ff */
[C---:B------:R-:W-:Y:S02]  /*0360*/  IADD3 R4, P1, PT, R2.reuse, UR4, RZ ;  /* 0x0000000402047c10 */ /* 0x040fe4000ff3e0ff */
[----:B-1----:R-:W-:-:S02]  /*0370*/  IADD3 R8, P3, PT, R2, UR8, RZ ;  /* 0x0000000802087c10 */ /* 0x002fc4000ff7e0ff */
[C---:B------:R-:W-:Y:S02]  /*0380*/  IADD3.X R7, PT, PT, R0.reuse, UR7, RZ, P2, !PT ;  /* 0x0000000700077c10 */ /* 0x040fe400097fe4ff */
[C---:B------:R-:W-:Y:S02]  /*0390*/  IADD3.X R9, PT, PT, R0.reuse, UR9, RZ, P3, !PT ;  /* 0x0000000900097c10 */ /* 0x040fe40009ffe4ff */
[----:B------:R-:W-:Y:S01]  /*03a0*/  IADD3.X R5, PT, PT, R0, UR5, RZ, P1, !PT ;  /* 0x0000000500057c10 */ /* 0x000fe20008ffe4ff */
[----:B--2---:R-:W-:Y:S06]  /*03b0*/  @!P0 BRA `(.L_x_5) ;  /* 0x0000003000808947 */ /* 0x004fec0003800000 */
[----:B------:R-:W-:-:S13]  /*03c0*/  ISETP.GE.AND P0, PT, R27, 0x1, PT ;  /* 0x000000011b00780c */ /* 0x000fda0003f06270 */
[----:B------:R-:W-:Y:S05]  /*03d0*/  @!P0 EXIT ;  /* 0x000000000000894d */ /* 0x000fea0003800000 */
[C---:B------:R-:W-:Y:S01]  /*03e0*/  ISETP.GE.U32.AND P0, PT, R27.reuse, 0x8, PT ;  /* 0x000000081b00780c */ /* 0x040fe20003f06070 */
[----:B------:R-:W-:Y:S01]  /*03f0*/  IMAD.MOV.U32 R0, RZ, RZ, RZ ;  /* 0x000000ffff007224 */ /* 0x000fe200078e00ff */
[----:B------:R-:W-:-:S11]  /*0400*/  LOP3.LUT R11, R27, 0x7, RZ, 0xc0, !PT ;  /* 0x000000071b0b7812 */ /* 0x000fd600078ec0ff */
[----:B------:R-:W-:Y:S05]  /*0410*/  @!P0 BRA `(.L_x_6) ;  /* 0x00000020005c8947 */ /* 0x000fea0003800000 */
[CC--:B------:R-:W-:Y:S01]  /*0420*/  ISETP.GE.AND P1, PT, R3.reuse, R10.reuse, PT ;  /* 0x0000000a0300720c */ /* 0x0c0fe20003f26270 */
[C---:B------:R-:W-:Y:S01]  /*0430*/  VIADD R13, R3.reuse, 0x100 ;  /* 0x00000100030d7836 */ /* 0x040fe20000000000 */
[C---:B------:R-:W-:Y:S01]  /*0440*/  IADD3 R19, PT, PT, R3.reuse, 0x200, RZ ;  /* 0x0000020003137810 */ /* 0x040fe20007ffe0ff */
[C---:B------:R-:W-:Y:S01]  /*0450*/  VIADD R15, R3.reuse, 0x180 ;  /* 0x00000180030f7836 */ /* 0x040fe20000000000 */
[----:B------:R-:W-:Y:S01]  /*0460*/  BSSY.RECONVERGENT B0, `(.L_x_7) ;  /* 0x0000026000007945 */ /* 0x000fe20003800200 */
[----:B------:R-:W-:Y:S01]  /*0470*/  VIADD R17, R3, 0x80 ;  /* 0x0000008003117836 */ /* 0x000fe20000000000 */
[-C--:B------:R-:W-:Y:S01]  /*0480*/  ISETP.GE.AND P3, PT, R13, R10.reuse, PT ;  /* 0x0000000a0d00720c */ /* 0x080fe20003f66270 */
[----:B------:R-:W-:Y:S01]  /*0490*/  VIADD R13, R3, 0x280 ;  /* 0x00000280030d7836 */ /* 0x000fe20000000000 */
[-C--:B------:R-:W-:Y:S02]  /*04a0*/  ISETP.GE.AND P2, PT, R15, R10.reuse, PT ;  /* 0x0000000a0f00720c */ /* 0x080fe40003f46270 */
[----:B------:R-:W-:-:S02]  /*04b0*/  ISETP.GE.AND P0, PT, R19, R10, PT ;  /* 0x0000000a1300720c */ /* 0x000fc40003f06270 */
[----:B------:R-:W-:Y:S01]  /*04c0*/  ISETP.GE.AND P4, PT, R17, R10, PT ;  /* 0x0000000a1100720c */ /* 0x000fe20003f86270 */
[----:B------:R-:W-:-:S12]  /*04d0*/  @P1 BRA `(.L_x_8) ;  /* 0x0000000000781947 */ /* 0x000fd80003800000 */
[----:B------:R-:W-:-:S05]  /*04e0*/  IMAD.WIDE.U32 R20, R3, 0x4, R8 ;  /* 0x0000000403147825 */ /* 0x000fca00078e0008 */
[----:B------:R-:W2:Y:S01]  /*04f0*/  LDG.E R0, desc[UR12][R20.64] ;  /* 0x0000000c14007981 */ /* 0x000ea2000c1e1900 */
[----:B------:R-:W-:-:S05]  /*0500*/  IMAD.WIDE.U32 R18, R3, 0x4, R6 ;  /* 0x0000000403127825 */ /* 0x000fca00078e0006 */
[----:B------:R0:W3:Y:S01]  /*0510*/  LDG.E R2, desc[UR12][R18.64] ;  /* 0x0000000c12027981 */ /* 0x0000e2000c1e1900 */
[-C--:B--2---:R-:W-:Y:S02]  /*0520*/  IABS R12, R0.reuse ;  /* 0x00000000000c7213 */ /* 0x084fe40000000000 */
[----:B0-----:R-:W-:Y:S02]  /*0530*/  IABS R19, R0 ;  /* 0x0000000000137213 */ /* 0x001fe40000000000 */
[----:B------:R-:W0:Y:S01]  /*0540*/  I2F.RP R16, R12 ;  /* 0x0000000c00107306 */ /* 0x000e220000209400 */
[----:B---3--:R-:W-:Y:S02]  /*0550*/  IABS R18, R2 ;  /* 0x0000000200127213 */ /* 0x008fe40000000000 */
[----:B------:R-:W-:-:S05]  /*0560*/  ISETP.GE.AND P6, PT, R2, RZ, PT ;  /* 0x000000ff0200720c */ /* 0x000fca0003fc6270 */
[----:B0-----:R-:W0:Y:S02]  /*0570*/  MUFU.RCP R16, R16 ;  /* 0x0000001000107308 */ /* 0x001e240000001000 */
[----:B0-----:R-:W-:Y:S02]  /*0580*/  VIADD R14, R16, 0xffffffe ;  /* 0x0ffffffe100e7836 */ /* 0x001fe40000000000 */
[----:B------:R-:W-:-:S04]  /*0590*/  IMAD.MOV R16, RZ, RZ, -R19 ;  /* 0x000000ffff107224 */ /* 0x000fc800078e0a13 */
[----:B------:R0:W1:Y:S02]  /*05a0*/  F2I.FTZ.U32.TRUNC.NTZ R15, R14 ;  /* 0x0000000e000f7305 */ /* 0x000064000021f000 */
[----:B0-----:R-:W-:Y:S02]  /*05b0*/  IMAD.MOV.U32 R14, RZ, RZ, RZ ;  /* 0x000000ffff0e7224 */ /* 0x001fe400078e00ff */
[----:B-1----:R-:W-:-:S04]  /*05c0*/  IMAD.MOV R23, RZ, RZ, -R15 ;  /* 0x000000ffff177224 */ /* 0x002fc800078e0a0f */
[----:B------:R-:W-:-:S04]  /*05d0*/  IMAD R21, R23, R12, RZ ;  /* 0x0000000c17157224 */ /* 0x000fc800078e02ff */
[----:B------:R-:W-:-:S06]  /*05e0*/  IMAD.HI.U32 R15, R15, R21, R14 ;  /* 0x000000150f0f7227 */ /* 0x000fcc00078e000e */
[----:B------:R-:W-:-:S04]  /*05f0*/  IMAD.HI.U32 R15, R15, R18, RZ ;  /* 0x000000120f0f7227 */ /* 0x000fc800078e00ff */
[----:B------:R-:W-:-:S05]  /*0600*/  IMAD R15, R15, R16, R18 ;  /* 0x000000100f0f7224 */ /* 0x000fca00078e0212 */
[----:B------:R-:W-:-:S13]  /*0610*/  ISETP.GT.U32.AND P1, PT, R12, R15, PT ;  /* 0x0000000f0c00720c */ /* 0x000fda0003f24070 */
[----:B------:R-:W-:Y:S01]  /*0620*/  @!P1 IMAD.IADD R15, R15, 0x1, -R12 ;  /* 0x000000010f0f9824 */ /* 0x000fe200078e0a0c */
[----:B------:R-:W-:-:S04]  /*0630*/  ISETP.NE.AND P1, PT, R0, RZ, PT ;  /* 0x000000ff0000720c */ /* 0x000fc80003f25270 */
[----:B------:R-:W-:-:S13]  /*0640*/  ISETP.GT.U32.AND P5, PT, R12, R15, PT ;  /* 0x0000000f0c00720c */ /* 0x000fda0003fa4070 */
[----:B------:R-:W-:-:S05]  /*0650*/  @!P5 IADD3 R15, PT, PT, R15, -R12, RZ ;  /* 0x8000000c0f0fd210 */ /* 0x000fca0007ffe0ff */
[----:B------:R-:W-:Y:S01]  /*0660*/  @!P6 IMAD.MOV R15, RZ, RZ, -R15 ;  /* 0x000000ffff0fe224 */ /* 0x000fe200078e0a0f */
[----:B------:R-:W-:-:S04]  /*0670*/  @!P1 LOP3.LUT R15, RZ, R0, RZ, 0x33, !PT ;  /* 0x00000000ff0f9212 */ /* 0x000fc800078e33ff */
[----:B------:R-:W-:Y:S01]  /*0680*/  ISETP.NE.AND P1, PT, R15, RZ, PT ;  /* 0x000000ff0f00720c */ /* 0x000fe20003f25270 */
[----:B------:R-:W-:-:S03]  /*0690*/  IMAD.WIDE.U32 R14, R3, 0x4, R4 ;  /* 0x00000004030e7825 */ /* 0x000fc600078e0004 */
[----:B------:R-:W-:-:S05]  /*06a0*/  SEL R19, RZ, 0xa, !P1 ;  /* 0x0000000aff137807 */ /* 0x000fca0004800000 */
[----:B------:R0:W-:Y:S04]  /*06b0*/  STG.E desc[UR12][R14.64], R19 ;  /* 0x000000130e007986 */ /* 0x0001e8000c10190c */
.L_x_8:
[----:B------:R-:W-:Y:S05]  /*06c0*/  BSYNC.RECONVERGENT B0 ;  /* 0x0000000000007941 */ /* 0x000fea0003800200 */
.L_x_7:
[----:B------:R-:W-:Y:S01]  /*06d0*/  BSSY.RECONVERGENT B0, `(.L_x_9) ;  /* 0x0000022000007945 */ /* 0x000fe20003800200 */
[----:B------:R-:W-:Y:S01]  /*06e0*/  ISETP.GE.AND P1, PT, R13, R10, PT ;  /* 0x0000000a0d00720c */ /* 0x000fe20003f26270 */
[----:B------:R-:W-:-:S04]  /*06f0*/  IMAD.WIDE R12, R17, 0x4, R6 ;  /* 0x00000004110c7825 */ /* 0x000fc800078e0206 */
[----:B0-----:R-:W-:-:S04]  /*0700*/  IMAD.WIDE R14, R17, 0x4, R8 ;  /* 0x00000004110e7825 */ /* 0x001fc800078e0208 */
[----:B------:R-:W-:Y:S02]  /*0710*/  VIADD R19, R3, 0x300 ;  /* 0x0000030003137836 */ /* 0x000fe40000000000 */
[----:B------:R-:W-:Y:S01]  /*0720*/  IMAD.WIDE R16, R17, 0x4, R4 ;  /* 0x0000000411107825 */ /* 0x000fe200078e0204 */
[----:B------:R-:W-:Y:S06]  /*0730*/  @P4 BRA `(.L_x_10) ;  /* 0x00000000006c4947 */ /* 0x000fec0003800000 */
[----:B------:R-:W2:Y:S04]  /*0740*/  LDG.E R22, desc[UR12][R14.64] ;  /* 0x0000000c0e167981 */ /* 0x000ea8000c1e1900 */
[----:B------:R-:W3:Y:S01]  /*0750*/  LDG.E R0, desc[UR12][R12.64] ;  /* 0x0000000c0c007981 */ /* 0x000ee2000c1e1900 */
[-C--:B--2---:R-:W-:Y:S02]  /*0760*/  IABS R2, R22.reuse ;  /* 0x0000001600027213 */ /* 0x084fe40000000000 */
[----:B------:R-:W-:Y:S02]  /*0770*/  IABS R25, R22 ;  /* 0x0000001600197213 */ /* 0x000fe40000000000 */
[----:B------:R-:W0:Y:S01]  /*0780*/  I2F.RP R18, R2 ;  /* 0x0000000200127306 */ /* 0x000e220000209400 */
[----:B---3--:R-:W-:-:S02]  /*0790*/  IABS R24, R0 ;  /* 0x0000000000187213 */ /* 0x008fc40000000000 */
        /* <DEDUP_REMOVED lines=18> */
[----:B------:R-:W-:-:S04]  /*08c0*/  ISETP.NE.AND P4, PT, R21, RZ, PT ;  /* 0x000000ff1500720c */ /* 0x000fc80003f85270 */
[----:B------:R-:W-:-:S05]  /*08d0*/  SEL R21, RZ, 0xa, !P4 ;  /* 0x0000000aff157807 */ /* 0x000fca0006000000 */
[----:B------:R0:W-:Y:S04]  /*08e0*/  STG.E desc[UR12][R16.64], R21 ;  /* 0x0000001510007986 */ /* 0x0001e8000c10190c */
.L_x_10:
[----:B------:R-:W-:Y:S05]  /*08f0*/  BSYNC.RECONVERGENT B0 ;  /* 0x0000000000007941 */ /* 0x000fea0003800200 */
.L_x_9:
[----:B------:R-:W-:Y:S01]  /*0900*/  BSSY.RECONVERGENT B0, `(.L_x_11) ;  /* 0x000001f000007945 */ /* 0x000fe20003800200 */
[----:B------:R-:W-:Y:S01]  /*0910*/  ISETP.GE.AND P4, PT, R19, R10, PT ;  /* 0x0000000a1300720c */ /* 0x000fe20003f86270 */
[----:B------:R-:W-:Y:S02]  /*0920*/  VIADD R19, R3, 0x380 ;  /* 0x0000038003137836 */ /* 0x000fe40000000000 */
[----:B------:R-:W-:Y:S10]  /*0930*/  @P3 BRA `(.L_x_12) ;  /* 0x00000000006c3947 */ /* 0x000ff40003800000 */
[----:B------:R-:W2:Y:S04]  /*0940*/  LDG.E R22, desc[UR12][R14.64+0x200] ;  /* 0x0002000c0e167981 */ /* 0x000ea8000c1e1900 */
[----:B------:R-:W3:Y:S01]  /*0950*/  LDG.E R0, desc[UR12][R12.64+0x200] ;  /* 0x0002000c0c007981 */ /* 0x000ee2000c1e1900 */
[-C--:B--2---:R-:W-:Y:S02]  /*0960*/  IABS R2, R22.reuse ;  /* 0x0000001600027213 */ /* 0x084fe40000000000 */
[----:B------:R-:W-:Y:S02]  /*0970*/  IABS R25, R22 ;  /* 0x0000001600197213 */ /* 0x000fe40000000000 */
[----:B------:R-:W1:Y:S01]  /*0980*/  I2F.RP R18, R2 ;  /* 0x0000000200127306 */ /* 0x000e620000209400 */
[----:B---3--:R-:W-:-:S02]  /*0990*/  IABS R24, R0 ;  /* 0x0000000000187213 */ /* 0x008fc40000000000 */
[----:B------:R-:W-:-:S05]  /*09a0*/  ISETP.GE.AND P6, PT, R0, RZ, PT ;  /* 0x000000ff0000720c */ /* 0x000fca0003fc6270 */
[----:B-1----:R-:W1:Y:S02]  /*09b0*/  MUFU.RCP R18, R18 ;  /* 0x0000001200127308 */ /* 0x002e640000001000 */
[----:B-1----:R-:W-:Y:S02]  /*09c0*/  VIADD R20, R18, 0xffffffe ;  /* 0x0ffffffe12147836 */ /* 0x002fe40000000000 */
[----:B------:R-:W-:-:S04]  /*09d0*/  IMAD.MOV R18, RZ, RZ, -R25 ;  /* 0x000000ffff127224 */ /* 0x000fc800078e0a19 */
[----:B0-----:R0:W1:Y:S02]  /*09e0*/  F2I.FTZ.U32.TRUNC.NTZ R21, R20 ;  /* 0x0000001400157305 */ /* 0x001064000021f000 */
        /* <DEDUP_REMOVED lines=16> */
.L_x_12:
[----:B------:R-:W-:Y:S05]  /*0af0*/  BSYNC.RECONVERGENT B0 ;  /* 0x0000000000007941 */ /* 0x000fea0003800200 */
.L_x_11:
[----:B------:R-:W-:Y:S01]  /*0b00*/  BSSY.RECONVERGENT B0, `(.L_x_13) ;  /* 0x000001f000007945 */ /* 0x000fe20003800200 */
[----:B------:R-:W-:Y:S02]  /*0b10*/  ISETP.GE.AND P3, PT, R19, R10, PT ;  /* 0x0000000a1300720c */ /* 0x000fe40003f66270 */
[----:B------:R-:W-:Y:S01]  /*0b20*/  LOP3.LUT R0, R27, 0x7ffffff8, RZ, 0xc0, !PT ;  /* 0x7ffffff81b007812 */ /* 0x000fe200078ec0ff */
[----:B------:R-:W-:Y:S10]  /*0b30*/  @P2 BRA `(.L_x_14) ;  /* 0x00000000006c2947 */ /* 0x000ff40003800000 */
[----:B------:R-:W2:Y:S04]  /*0b40*/  LDG.E R22, desc[UR12][R14.64+0x400] ;  /* 0x0004000c0e167981 */ /* 0x000ea8000c1e1900 */
[----:B------:R-:W3:Y:S01]  /*0b50*/  LDG.E R2, desc[UR12][R12.64+0x400] ;  /* 0x0004000c0c027981 */ /* 0x000ee2000c1e1900 */
[-C--:B--2---:R-:W-:Y:S02]  /*0b60*/  IABS R20, R22.reuse ;  /* 0x0000001600147213 */ /* 0x084fe40000000000 */
[----:B------:R-:W-:Y:S02]  /*0b70*/  IABS R25, R22 ;  /* 0x0000001600197213 */ /* 0x000fe40000000000 */
[----:B01----:R-:W0:Y:S01]  /*0b80*/  I2F.RP R21, R20 ;  /* 0x0000001400157306 */ /* 0x003e220000209400 */
        /* <DEDUP_REMOVED lines=16> */
[----:B------:R-:W-:-:S05]  /*0c90*/  @!P5 IMAD.IADD R19, R19, 0x1, -R20 ;  /* 0x000000011313d824 */ /* 0x000fca00078e0a14 */
[----:B------:R-:W-:Y:S02]  /*0ca0*/  @!P6 IADD3 R19, PT, PT, -R19, RZ, RZ ;  /* 0x000000ff1313e210 */ /* 0x000fe40007ffe1ff */
[----:B------:R-:W-:-:S04]  /*0cb0*/  @!P2 LOP3.LUT R19, RZ, R22, RZ, 0x33, !PT ;  /* 0x00000016ff13a212 */ /* 0x000fc800078e33ff */
[----:B------:R-:W-:-:S04]  /*0cc0*/  ISETP.NE.AND P2, PT, R19, RZ, PT ;  /* 0x000000ff1300720c */ /* 0x000fc80003f45270 */
[----:B------:R-:W-:-:S05]  /*0cd0*/  SEL R19, RZ, 0xa, !P2 ;  /* 0x0000000aff137807 */ /* 0x000fca0005000000 */
[----:B------:R2:W-:Y:S04]  /*0ce0*/  STG.E desc[UR12][R16.64+0x400], R19 ;  /* 0x0004001310007986 */ /* 0x0005e8000c10190c */
.L_x_14:
[----:B------:R-:W-:Y:S05]  /*0cf0*/  BSYNC.RECONVERGENT B0 ;  /* 0x0000000000007941 */ /* 0x000fea0003800200 */
.L_x_13:
[----:B------:R-:W-:Y:S01]  /*0d00*/  BSSY.RECONVERGENT B0, `(.L_x_15) ;  /* 0x000001e000007945 */ /* 0x000fe20003800200 */
[----:B------:R-:W-:-:S03]  /*0d10*/  ISETP.NE.AND P2, PT, R0, 0x8, PT ;  /* 0x000000080000780c */ /* 0x000fc60003f45270 */
[----:B------:R-:W-:Y:S10]  /*0d20*/  @P0 BRA `(.L_x_16) ;  /* 0x00000000006c0947 */ /* 0x000ff40003800000 */
[----:B------:R-:W3:Y:S04]  /*0d30*/  LDG.E R22, desc[UR12][R14.64+0x600] ;  /* 0x0006000c0e167981 */ /* 0x000ee8000c1e1900 */
[----:B------:R-:W4:Y:S01]  /*0d40*/  LDG.E R2, desc[UR12][R12.64+0x600] ;  /* 0x0006000c0c027981 */ /* 0x000f22000c1e1900 */
[-C--:B---3--:R-:W-:Y:S02]  /*0d50*/  IABS R20, R22.reuse ;  /* 0x0000001600147213 */ /* 0x088fe40000000000 */
[----:B------:R-:W-:Y:S02]  /*0d60*/  IABS R25, R22 ;  /* 0x0000001600197213 */ /* 0x000fe40000000000 */
[----:B01----:R-:W0:Y:S01]  /*0d70*/  I2F.RP R21, R20 ;  /* 0x0000001400157306 */ /* 0x003e220000209400 */
[----:B----4-:R-:W-:-:S02]  /*0d80*/  IABS R24, R2 ;  /* 0x0000000200187213 */ /* 0x010fc40000000000 */
[----:B------:R-:W-:-:S05]  /*0d90*/  ISETP.GE.AND P6, PT, R2, RZ, PT ;  /* 0x000000ff0200720c */ /* 0x000fca0003fc6270 */
[----:B0-----:R-:W0:Y:S02]  /*0da0*/  MUFU.RCP R21, R21 ;  /* 0x0000001500157308 */ /* 0x001e240000001000 */
[----:B0-----:R-:W-:Y:S02]  /*0db0*/  VIADD R18, R21, 0xffffffe ;  /* 0x0ffffffe15127836 */ /* 0x001fe40000000000 */
[----:B------:R-:W-:-:S04]  /*0dc0*/  IMAD.MOV R21, RZ, RZ, -R25 ;  /* 0x000000ffff157224 */ /* 0x000fc800078e0a19 */
[----:B--2---:R0:W1:Y:S02]  /*0dd0*/  F2I.FTZ.U32.TRUNC.NTZ R19, R18 ;  /* 0x0000001200137305 */ /* 0x004064000021f000 */
        /* <DEDUP_REMOVED lines=10> */
[----:B------:R-:W-:-:S04]  /*0e80*/  @!P5 IMAD.IADD R19, R19, 0x1, -R20 ;  /* 0x000000011313d824 */ /* 0x000fc800078e0a14 */
[----:B------:R-:W-:Y:S01]  /*0e90*/  @!P6 IMAD.MOV R19, RZ, RZ, -R19 ;  /* 0x000000ffff13e224 */ /* 0x000fe200078e0a13 */
[----:B------:R-:W-:-:S04]  /*0ea0*/  @!P0 LOP3.LUT R19, RZ, R22, RZ, 0x33, !PT ;  /* 0x00000016ff138212 */ /* 0x000fc800078e33ff */
[----:B------:R-:W-:-:S04]  /*0eb0*/  ISETP.NE.AND P0, PT, R19, RZ, PT ;  /* 0x000000ff1300720c */ /* 0x000fc80003f05270 */
[----:B------:R-:W-:-:S05]  /*0ec0*/  SEL R19, RZ, 0xa, !P0 ;  /* 0x0000000aff137807 */ /* 0x000fca0004000000 */
[----:B------:R3:W-:Y:S04]  /*0ed0*/  STG.E desc[UR12][R16.64+0x600], R19 ;  /* 0x0006001310007986 */ /* 0x0007e8000c10190c */
.L_x_16:
[----:B------:R-:W-:Y:S05]  /*0ee0*/  BSYNC.RECONVERGENT B0 ;  /* 0x0000000000007941 */ /* 0x000fea0003800200 */
.L_x_15:
[----:B------:R-:W-:Y:S04]  /*0ef0*/  BSSY.RECONVERGENT B0, `(.L_x_17) ;  /* 0x000001d000007945 */ /* 0x000fe80003800200 */
[----:B------:R-:W-:Y:S05]  /*0f00*/  @P1 BRA `(.L_x_18) ;  /* 0x00000000006c1947 */ /* 0x000fea0003800000 */
[----:B------:R-:W4:Y:S04]  /*0f10*/  LDG.E R22, desc[UR12][R14.64+0x800] ;  /* 0x0008000c0e167981 */ /* 0x000f28000c1e1900 */
[----:B------:R-:W5:Y:S01]  /*0f20*/  LDG.E R2, desc[UR12][R12.64+0x800] ;  /* 0x0008000c0c027981 */ /* 0x000f62000c1e1900 */
[-C--:B----4-:R-:W-:Y:S02]  /*0f30*/  IABS R20, R22.reuse ;  /* 0x0000001600147213 */ /* 0x090fe40000000000 */
[----:B------:R-:W-:Y:S02]  /*0f40*/  IABS R25, R22 ;  /* 0x0000001600197213 */ /* 0x000fe40000000000 */
[----:B01----:R-:W0:Y:S01]  /*0f50*/  I2F.RP R21, R20 ;  /* 0x0000001400157306 */ /* 0x003e220000209400 */
[----:B-----5:R-:W-:-:S02]  /*0f60*/  IABS R24, R2 ;  /* 0x0000000200187213 */ /* 0x020fc40000000000 */
[----:B------:R-:W-:-:S05]  /*0f70*/  ISETP.GE.AND P5, PT, R2, RZ, PT ;  /* 0x000000ff0200720c */ /* 0x000fca0003fa6270 */
[----:B0-----:R-:W0:Y:S02]  /*0f80*/  MUFU.RCP R21, R21 ;  /* 0x0000001500157308 */ /* 0x001e240000001000 */
[----:B0-----:R-:W-:Y:S01]  /*0f90*/  IADD3 R18, PT, PT, R21, 0xffffffe, RZ ;  /* 0x0ffffffe15127810 */ /* 0x001fe20007ffe0ff */
[----:B------:R-:W-:-:S05]  /*0fa0*/  IMAD.MOV R21, RZ, RZ, -R25 ;  /* 0x000000ffff157224 */ /* 0x000fca00078e0a19 */
[----:B--23--:R0:W1:Y:S02]  /*0fb0*/  F2I.FTZ.U32.TRUNC.NTZ R19, R18 ;  /* 0x0000001200137305 */ /* 0x00c064000021f000 */
        /* <DEDUP_REMOVED lines=16> */
.L_x_18:
[----:B------:R-:W-:Y:S05]  /*10c0*/  BSYNC.RECONVERGENT B0 ;  /* 0x0000000000007941 */ /* 0x000fea0003800200 */
.L_x_17:
[----:B------:R-:W-:Y:S04]  /*10d0*/  BSSY.RECONVERGENT B0, `(.L_x_19) ;  /* 0x000001d000007945 */ /* 0x000fe80003800200 */
[----:B------:R-:W-:Y:S05]  /*10e0*/  @P4 BRA `(.L_x_20) ;  /* 0x00000000006c4947 */ /* 0x000fea0003800000 */
[----:B------:R-:W5:Y:S04]  /*10f0*/  LDG.E R22, desc[UR12][R14.64+0xa00] ;  /* 0x000a000c0e167981 */ /* 0x000f68000c1e1900 */
[----:B------:R-:W2:Y:S01]  /*1100*/  LDG.E R2, desc[UR12][R12.64+0xa00] ;  /* 0x000a000c0c027981 */ /* 0x000ea2000c1e1900 */
[-C--:B-----5:R-:W-:Y:S02]  /*1110*/  IABS R20, R22.reuse ;  /* 0x0000001600147213 */ /* 0x0a0fe40000000000 */
[----:B------:R-:W-:Y:S02]  /*1120*/  IABS R25, R22 ;  /* 0x0000001600197213 */ /* 0x000fe40000000000 */
[----:B01----:R-:W0:Y:S01]  /*1130*/  I2F.RP R21, R20 ;  /* 0x0000001400157306 */ /* 0x003e220000209400 */
[----:B--2---:R-:W-:-:S02]  /*1140*/  IABS R24, R2 ;  /* 0x0000000200187213 */ /* 0x004fc40000000000 */
[----:B------:R-:W-:-:S05]  /*1150*/  ISETP.GE.AND P4, PT, R2, RZ, PT ;  /* 0x000000ff0200720c */ /* 0x000fca0003f86270 */
[----:B0-----:R-:W0:Y:S02]  /*1160*/  MUFU.RCP R21, R21 ;  /* 0x0000001500157308 */ /* 0x001e240000001000 */
[----:B0-----:R-:W-:Y:S02]  /*1170*/  VIADD R18, R21, 0xffffffe ;  /* 0x0ffffffe15127836 */ /* 0x001fe40000000000 */
[----:B------:R-:W-:-:S04]  /*1180*/  IMAD.MOV R21, RZ, RZ, -R25 ;  /* 0x000000ffff157224 */ /* 0x000fc800078e0a19 */
[----:B---34-:R0:W1:Y:S02]  /*1190*/  F2I.FTZ.U32.TRUNC.NTZ R19, R18 ;  /* 0x0000001200137305 */ /* 0x018064000021f000 */
[----:B0-----:R-:W-:Y:S01]  /*11a0*/  IMAD.MOV.U32 R18, RZ, RZ, RZ ;  /* 0x000000ffff127224 */ /* 0x001fe200078e00ff */
[----:B-1----:R-:W-:-:S05]  /*11b0*/  IADD3 R23, PT, PT, RZ, -R19, RZ ;  /* 0x80000013ff177210 */ /* 0x002fca0007ffe0ff */
        /* <DEDUP_REMOVED lines=14> */
.L_x_20:
[----:B------:R-:W-:Y:S05]  /*12a0*/  BSYNC.RECONVERGENT B0 ;  /* 0x0000000000007941 */ /* 0x000fea0003800200 */
.L_x_19:
[----:B------:R-:W-:Y:S04]  /*12b0*/  BSSY.RECONVERGENT B0, `(.L_x_21) ;  /* 0x000001d000007945 */ /* 0x000fe80003800200 */
[----:B------:R-:W-:Y:S05]  /*12c0*/  @P3 BRA `(.L_x_22) ;  /* 0x00000000006c3947 */ /* 0x000fea0003800000 */
[----:B------:R-:W5:Y:S04]  /*12d0*/  LDG.E R14, desc[UR12][R14.64+0xc00] ;  /* 0x000c000c0e0e7981 */ /* 0x000f68000c1e1900 */
[----:B------:R0:W2:Y:S01]  /*12e0*/  LDG.E R12, desc[UR12][R12.64+0xc00] ;  /* 0x000c000c0c0c7981 */ /* 0x0000a2000c1e1900 */
[-C--:B-----5:R-:W-:Y:S02]  /*12f0*/  IABS R2, R14.reuse ;  /* 0x0000000e00027213 */ /* 0x0a0fe40000000000 */
[----:B0-----:R-:W-:Y:S02]  /*1300*/  IABS R13, R14 ;  /* 0x0000000e000d7213 */ /* 0x001fe40000000000 */
[----:B------:R-:W0:Y:S01]  /*1310*/  I2F.RP R20, R2 ;  /* 0x0000000200147306 */ /* 0x000e220000209400 */
[----:B--2---:R-:W-:-:S02]  /*1320*/  IABS R22, R12 ;  /* 0x0000000c00167213 */ /* 0x004fc40000000000 */
[----:B------:R-:W-:Y:S01]  /*1330*/  IMAD.MOV R13, RZ, RZ, -R13 ;  /* 0x000000ffff0d7224 */ /* 0x000fe200078e0a0d */
[----:B------:R-:W-:-:S04]  /*1340*/  ISETP.GE.AND P3, PT, R12, RZ, PT ;  /* 0x000000ff0c00720c */ /* 0x000fc80003f66270 */
[----:B0-----:R-:W0:Y:S02]  /*1350*/  MUFU.RCP R20, R20 ;  /* 0x0000001400147308 */ /* 0x001e240000001000 */
[----:B0-----:R-:W-:-:S06]  /*1360*/  VIADD R18, R20, 0xffffffe ;  /* 0x0ffffffe14127836 */ /* 0x001fcc0000000000 */
[----:B---34-:R0:W1:Y:S02]  /*1370*/  F2I.FTZ.U32.TRUNC.NTZ R19, R18 ;  /* 0x0000001200137305 */ /* 0x018064000021f000 */
[----:B0-----:R-:W-:Y:S02]  /*1380*/  HFMA2 R18, -RZ, RZ, 0, 0 ;  /* 0x00000000ff127431 */ /* 0x001fe400000001ff */
        /* <DEDUP_REMOVED lines=15> */
.L_x_22:
[----:B------:R-:W-:Y:S05]  /*1480*/  BSYNC.RECONVERGENT B0 ;  /* 0x0000000000007941 */ /* 0x000fea0003800200 */
.L_x_21:
[----:B------:R-:W-:Y:S05]  /*1490*/  @!P2 BRA `(.L_x_6) ;  /* 0x00000010003ca947 */ /* 0x000fea0003800000 */
[----:B------:R-:W-:-:S07]  /*14a0*/  IMAD.MOV.U32 R2, RZ, RZ, 0x8 ;  /* 0x00000008ff027424 */ /* 0x000fce00078e00ff */
.L_x_39:
[----:B01----:R-:W-:Y:S01]  /*14b0*/  IMAD R21, R2, 0x80, R3 ;  /* 0x0000008002157824 */ /* 0x003fe200078e0203 */
[----:B------:R-:W-:Y:S03]  /*14c0*/  BSSY.RECONVERGENT B0, `(.L_x_23) ;  /* 0x000002a000007945 */ /* 0x000fe60003800200 */
[C---:B--234-:R-:W-:Y:S01]  /*14d0*/  VIADD R17, R21.reuse, 0x100 ;  /* 0x0000010015117836 */ /* 0x05cfe20000000000 */
[CC--:B------:R-:W-:Y:S01]  /*14e0*/  ISETP.GE.AND P1, PT, R21.reuse, R10.reuse, PT ;  /* 0x0000000a1500720c */ /* 0x0c0fe20003f26270 */
[C---:B------:R-:W-:Y:S01]  /*14f0*/  VIADD R13, R21.reuse, 0x200 ;  /* 0x00000200150d7836 */ /* 0x040fe20000000000 */
[----:B------:R-:W-:Y:S02]  /*1500*/  IADD3 R15, PT, PT, R21, 0x180, RZ ;  /* 0x00000180150f7810 */ /* 0x000fe40007ffe0ff */
[-C--:B------:R-:W-:Y:S01]  /*1510*/  ISETP.GE.AND P3, PT, R17, R10.reuse, PT ;  /* 0x0000000a1100720c */ /* 0x080fe20003f66270 */
[----:B------:R-:W-:Y:S01]  /*1520*/  VIADD R17, R21, 0x80 ;  /* 0x0000008015117836 */ /* 0x000fe20000000000 */
[-C--:B------:R-:W-:Y:S01]  /*1530*/  ISETP.GE.AND P4, PT, R15, R10.reuse, PT ;  /* 0x0000000a0f00720c */ /* 0x080fe20003f86270 */
[----:B------:R-:W-:Y:S01]  /*1540*/  VIADD R15, R21, 0x280 ;  /* 0x00000280150f7836 */ /* 0x000fe20000000000 */
[----:B------:R-:W-:-:S02]  /*1550*/  ISETP.GE.AND P0, PT, R13, R10, PT ;  /* 0x0000000a0d00720c */ /* 0x000fc40003f06270 */
[----:B------:R-:W-:-:S03]  /*1560*/  ISETP.GE.AND P2, PT, R17, R10, PT ;  /* 0x0000000a1100720c */ /* 0x000fc60003f46270 */
[----:B------:R-:W-:Y:S10]  /*1570*/  @P1 BRA `(.L_x_24) ;  /* 0x0000000000781947 */ /* 0x000ff40003800000 */
        /* <DEDUP_REMOVED lines=20> */
[----:B------:R-:W-:Y:S02]  /*16c0*/  @!P1 IADD3 R12, PT, PT, R12, -R18, RZ ;  /* 0x800000120c0c9210 */ /* 0x000fe40007ffe0ff */
[----:B------:R-:W-:Y:S02]  /*16d0*/  ISETP.NE.AND P1, PT, R14, RZ, PT ;  /* 0x000000ff0e00720c */ /* 0x000fe40003f25270 */
[----:B------:R-:W-:-:S13]  /*16e0*/  ISETP.GT.U32.AND P5, PT, R18, R12, PT ;  /* 0x0000000c1200720c */ /* 0x000fda0003fa4070 */
[----:B------:R-:W-:-:S04]  /*16f0*/  @!P5 IMAD.IADD R12, R12, 0x1, -R18 ;  /* 0x000000010c0cd824 */ /* 0x000fc800078e0a12 */
[----:B------:R-:W-:Y:S01]  /*1700*/  @!P6 IMAD.MOV R12, RZ, RZ, -R12 ;  /* 0x000000ffff0ce224 */ /* 0x000fe200078e0a0c */
[----:B------:R-:W-:-:S04]  /*1710*/  @!P1 LOP3.LUT R12, RZ, R14, RZ, 0x33, !PT ;  /* 0x0000000eff0c9212 */ /* 0x000fc800078e33ff */
[----:B------:R-:W-:Y:S01]  /*1720*/  ISETP.NE.AND P1, PT, R12, RZ, PT ;  /* 0x000000ff0c00720c */ /* 0x000fe20003f25270 */
[----:B------:R-:W-:-:S03]  /*1730*/  IMAD.WIDE.U32 R12, R21, 0x4, R4 ;  /* 0x00000004150c7825 */ /* 0x000fc600078e0004 */
[----:B------:R-:W-:-:S05]  /*1740*/  SEL R19, RZ, 0xa, !P1 ;  /* 0x0000000aff137807 */ /* 0x000fca0004800000 */
[----:B------:R0:W-:Y:S04]  /*1750*/  STG.E desc[UR12][R12.64], R19 ;  /* 0x000000130c007986 */ /* 0x0001e8000c10190c */
.L_x_24:
[----:B------:R-:W-:Y:S05]  /*1760*/  BSYNC.RECONVERGENT B0 ;  /* 0x0000000000007941 */ /* 0x000fea0003800200 */
.L_x_23:
[----:B------:R-:W-:Y:S01]  /*1770*/  BSSY.RECONVERGENT B0, `(.L_x_25) ;  /* 0x0000022000007945 */ /* 0x000fe20003800200 */
[----:B------:R-:W-:Y:S01]  /*1780*/  ISETP.GE.AND P1, PT, R15, R10, PT ;  /* 0x0000000a0f00720c */ /* 0x000fe20003f26270 */
[----:B0-----:R-:W-:-:S04]  /*1790*/  IMAD.WIDE R12, R17, 0x4, R6 ;  /* 0x00000004110c7825 */ /* 0x001fc800078e0206 */
[----:B------:R-:W-:-:S04]  /*17a0*/  IMAD.WIDE R14, R17, 0x4, R8 ;  /* 0x00000004110e7825 */ /* 0x000fc800078e0208 */
        /* <DEDUP_REMOVED lines=27> */
[----:B------:R-:W-:-:S04]  /*1960*/  ISETP.NE.AND P2, PT, R18, RZ, PT ;  /* 0x000000ff1200720c */ /* 0x000fc80003f45270 */
[----:B------:R-:W-:-:S05]  /*1970*/  SEL R19, RZ, 0xa, !P2 ;  /* 0x0000000aff137807 */ /* 0x000fca0005000000 */
[----:B------:R0:W-:Y:S04]  /*1980*/  STG.E desc[UR12][R16.64], R19 ;  /* 0x0000001310007986 */ /* 0x0001e8000c10190c */
.L_x_26:
[----:B------:R-:W-:Y:S05]  /*1990*/  BSYNC.RECONVERGENT B0 ;  /* 0x0000000000007941 */ /* 0x000fea0003800200 */
.L_x_25:
        /* <DEDUP_REMOVED lines=12> */
[----:B-1----:R-:W-:-:S06]  /*1a60*/  VIADD R18, R24, 0xffffffe ;  /* 0x0ffffffe18127836 */ /* 0x002fcc0000000000 */
[----:B0-----:R0:W1:Y:S02]  /*1a70*/  F2I.FTZ.U32.TRUNC.NTZ R19, R18 ;  /* 0x0000001200137305 */ /* 0x001064000021f000 */
[----:B0-----:R-:W-:Y:S02]  /*1a80*/  IMAD.MOV.U32 R18, RZ, RZ, RZ ;  /* 0x000000ffff127224 */ /* 0x001fe400078e00ff */
[----:B-1----:R-:W-:-:S04]  /*1a90*/  IMAD.MOV R27, RZ, RZ, -R19 ;  /* 0x000000ffff1b7224 */ /* 0x002fc800078e0a13 */
[----:B------:R-:W-:-:S04]  /*1aa0*/  IMAD R27, R27, R22, RZ ;  /* 0x000000161b1b7224 */ /* 0x000fc800078e02ff */
[----:B------:R-:W-:-:S04]  /*1ab0*/  IMAD.HI.U32 R26, R19, R27, R18 ;  /* 0x0000001b131a7227 */ /* 0x000fc800078e0012 */
[----:B------:R-:W-:Y:S02]  /*1ac0*/  IMAD.MOV R19, RZ, RZ, -R28 ;  /* 0x000000ffff137224 */ /* 0x000fe400078e0a1c */
        /* <DEDUP_REMOVED lines=12> */
.L_x_28:
[----:B------:R-:W-:Y:S05]  /*1b90*/  BSYNC.RECONVERGENT B0 ;  /* 0x0000000000007941 */ /* 0x000fea0003800200 */
.L_x_27:
        /* <DEDUP_REMOVED lines=8> */
[----:B------:R-:W2:Y:S01]  /*1c20*/  I2F.RP R22, R21 ;  /* 0x0000001500167306 */ /* 0x000ea20000209400 */
[----:B---3--:R-:W-:-:S02]  /*1c30*/  IABS R26, R20 ;  /* 0x00000014001a7213 */ /* 0x008fc40000000000 */
[----:B------:R-:W-:-:S05]  /*1c40*/  ISETP.GE.AND P6, PT, R20, RZ, PT ;  /* 0x000000ff1400720c */ /* 0x000fca0003fc6270 */
[----:B--2---:R-:W2:Y:S02]  /*1c50*/  MUFU.RCP R22, R22 ;  /* 0x0000001600167308 */ /* 0x004ea40000001000 */
[----:B--2---:R-:W-:Y:S01]  /*1c60*/  VIADD R18, R22, 0xffffffe ;  /* 0x0ffffffe16127836 */ /* 0x004fe20000000000 */
[----:B------:R-:W-:-:S05]  /*1c70*/  IADD3 R22, PT, PT, RZ, -R27, RZ ;  /* 0x8000001bff167210 */ /* 0x000fca0007ffe0ff */
[----:B01----:R0:W1:Y:S02]  /*1c80*/  F2I.FTZ.U32.TRUNC.NTZ R19, R18 ;  /* 0x0000001200137305 */ /* 0x003064000021f000 */
[----:B0-----:R-:W-:Y:S02]  /*1c90*/  IMAD.MOV.U32 R18, RZ, RZ, RZ ;  /* 0x000000ffff127224 */ /* 0x001fe400078e00ff */
[----:B-1----:R-:W-:-:S04]  /*1ca0*/  IMAD.MOV R24, RZ, RZ, -R19 ;  /* 0x000000ffff187224 */ /* 0x002fc800078e0a13 */
[----:B------:R-:W-:Y:S02]  /*1cb0*/  IMAD R25, R24, R21, RZ ;  /* 0x0000001518197224 */ /* 0x000fe400078e02ff */
[----:B------:R-:W-:Y:S02]  /*1cc0*/  IMAD.MOV.U32 R24, RZ, RZ, R26 ;  /* 0x000000ffff187224 */ /* 0x000fe400078e001a */
        /* <DEDUP_REMOVED lines=13> */
.L_x_30:
[----:B------:R-:W-:Y:S05]  /*1da0*/  BSYNC.RECONVERGENT B0 ;  /* 0x0000000000007941 */ /* 0x000fea0003800200 */
.L_x_29:
[----:B------:R-:W-:Y:S01]  /*1db0*/  BSSY.RECONVERGENT B0, `(.L_x_31) ;  /* 0x000001f000007945 */ /* 0x000fe20003800200 */
[----:B------:R-:W-:-:S03]  /*1dc0*/  ISETP.NE.AND P4, PT, R2, R0, PT ;  /* 0x000000000200720c */ /* 0x000fc60003f85270 */
[----:B------:R-:W-:Y:S10]  /*1dd0*/  @P0 BRA `(.L_x_32) ;  /* 0x0000000000700947 */ /* 0x000ff40003800000 */
[----:B------:R-:W3:Y:S04]  /*1de0*/  LDG.E R23, desc[UR12][R14.64+0x600] ;  /* 0x0006000c0e177981 */ /* 0x000ee8000c1e1900 */
[----:B------:R-:W4:Y:S01]  /*1df0*/  LDG.E R20, desc[UR12][R12.64+0x600] ;  /* 0x0006000c0c147981 */ /* 0x000f22000c1e1900 */
[-C--:B---3--:R-:W-:Y:S02]  /*1e00*/  IABS R21, R23.reuse ;  /* 0x0000001700157213 */ /* 0x088fe40000000000 */
[----:B------:R-:W-:Y:S02]  /*1e10*/  IABS R27, R23 ;  /* 0x00000017001b7213 */ /* 0x000fe40000000000 */
[----:B------:R-:W3:Y:S01]  /*1e20*/  I2F.RP R22, R21 ;  /* 0x0000001500167306 */ /* 0x000ee20000209400 */
[----:B----4-:R-:W-:-:S02]  /*1e30*/  IABS R26, R20 ;  /* 0x00000014001a7213 */ /* 0x010fc40000000000 */
[----:B------:R-:W-:-:S05]  /*1e40*/  ISETP.GE.AND P6, PT, R20, RZ, PT ;  /* 0x000000ff1400720c */ /* 0x000fca0003fc6270 */
[----:B---3--:R-:W3:Y:S02]  /*1e50*/  MUFU.RCP R22, R22 ;  /* 0x0000001600167308 */ /* 0x008ee40000001000 */
[----:B---3--:R-:W-:Y:S01]  /*1e60*/  VIADD R18, R22, 0xffffffe ;  /* 0x0ffffffe16127836 */ /* 0x008fe20000000000 */
[----:B------:R-:W-:-:S05]  /*1e70*/  IADD3 R22, PT, PT, RZ, -R27, RZ ;  /* 0x8000001bff167210 */ /* 0x000fca0007ffe0ff */
[----:B012---:R0:W1:Y:S02]  /*1e80*/  F2I.FTZ.U32.TRUNC.NTZ R19, R18 ;  /* 0x0000001200137305 */ /* 0x007064000021f000 */
        /* <DEDUP_REMOVED lines=17> */
.L_x_32:
[----:B------:R-:W-:Y:S05]  /*1fa0*/  BSYNC.RECONVERGENT B0 ;  /* 0x0000000000007941 */ /* 0x000fea0003800200 */
.L_x_31:
[----:B------:R-:W-:Y:S04]  /*1fb0*/  BSSY.RECONVERGENT B0, `(.L_x_33) ;  /* 0x000001e000007945 */ /* 0x000fe80003800200 */
[----:B------:R-:W-:Y:S05]  /*1fc0*/  @P1 BRA `(.L_x_34) ;  /* 0x0000000000701947 */ /* 0x000fea0003800000 */
[----:B------:R-:W4:Y:S04]  /*1fd0*/  LDG.E R23, desc[UR12][R14.64+0x800] ;  /* 0x0008000c0e177981 */ /* 0x000f28000c1e1900 */
[----:B------:R-:W5:Y:S01]  /*1fe0*/  LDG.E R20, desc[UR12][R12.64+0x800] ;  /* 0x0008000c0c147981 */ /* 0x000f62000c1e1900 */
[-C--:B----4-:R-:W-:Y:S02]  /*1ff0*/  IABS R21, R23.reuse ;  /* 0x0000001700157213 */ /* 0x090fe40000000000 */
[----:B------:R-:W-:Y:S02]  /*2000*/  IABS R27, R23 ;  /* 0x00000017001b7213 */ /* 0x000fe40000000000 */
[----:B------:R-:W4:Y:S01]  /*2010*/  I2F.RP R22, R21 ;  /* 0x0000001500167306 */ /* 0x000f220000209400 */
[----:B-----5:R-:W-:-:S02]  /*2020*/  IABS R26, R20 ;  /* 0x00000014001a7213 */ /* 0x020fc40000000000 */
[----:B------:R-:W-:-:S05]  /*2030*/  ISETP.GE.AND P5, PT, R20, RZ, PT ;  /* 0x000000ff1400720c */ /* 0x000fca0003fa6270 */
[----:B----4-:R-:W4:Y:S02]  /*2040*/  MUFU.RCP R22, R22 ;  /* 0x0000001600167308 */ /* 0x010f240000001000 */
[----:B----4-:R-:W-:Y:S01]  /*2050*/  VIADD R18, R22, 0xffffffe ;  /* 0x0ffffffe16127836 */ /* 0x010fe20000000000 */
[----:B------:R-:W-:-:S05]  /*2060*/  IADD3 R22, PT, PT, RZ, -R27, RZ ;  /* 0x8000001bff167210 */ /* 0x000fca0007ffe0ff */
[----:B0123--:R0:W1:Y:S02]  /*2070*/  F2I.FTZ.U32.TRUNC.NTZ R19, R18 ;  /* 0x0000001200137305 */ /* 0x00f064000021f000 */
        /* <DEDUP_REMOVED lines=17> */
.L_x_34:
[----:B------:R-:W-:Y:S05]  /*2190*/  BSYNC.RECONVERGENT B0 ;  /* 0x0000000000007941 */ /* 0x000fea0003800200 */
.L_x_33:
[----:B------:R-:W-:Y:S04]  /*21a0*/  BSSY.RECONVERGENT B0, `(.L_x_35) ;  /* 0x000001e000007945 */ /* 0x000fe80003800200 */
[----:B------:R-:W-:Y:S05]  /*21b0*/  @P2 BRA `(.L_x_36) ;  /* 0x0000000000702947 */ /* 0x000fea0003800000 */
[----:B------:R-:W5:Y:S04]  /*21c0*/  LDG.E R23, desc[UR12][R14.64+0xa00] ;  /* 0x000a000c0e177981 */ /* 0x000f68000c1e1900 */
[----:B------:R-:W2:Y:S01]  /*21d0*/  LDG.E R20, desc[UR12][R12.64+0xa00] ;  /* 0x000a000c0c147981 */ /* 0x000ea2000c1e1900 */
[-C--:B-----5:R-:W-:Y:S02]  /*21e0*/  IABS R21, R23.reuse ;  /* 0x0000001700157213 */ /* 0x0a0fe40000000000 */
[----:B------:R-:W-:Y:S02]  /*21f0*/  IABS R27, R23 ;  /* 0x00000017001b7213 */ /* 0x000fe40000000000 */
[----:B------:R-:W5:Y:S01]  /*2200*/  I2F.RP R22, R21 ;  /* 0x0000001500167306 */ /* 0x000f620000209400 */
[----:B--2---:R-:W-:-:S02]  /*2210*/  IABS R26, R20 ;  /* 0x00000014001a7213 */ /* 0x004fc40000000000 */
[----:B------:R-:W-:-:S05]  /*2220*/  ISETP.GE.AND P2, PT, R20, RZ, PT ;  /* 0x000000ff1400720c */ /* 0x000fca0003f46270 */
[----:B-----5:R-:W2:Y:S02]  /*2230*/  MUFU.RCP R22, R22 ;  /* 0x0000001600167308 */ /* 0x020ea40000001000 */
[----:B--2---:R-:W-:Y:S01]  /*2240*/  VIADD R18, R22, 0xffffffe ;  /* 0x0ffffffe16127836 */ /* 0x004fe20000000000 */
[----:B------:R-:W-:-:S05]  /*2250*/  IADD3 R22, PT, PT, RZ, -R27, RZ ;  /* 0x8000001bff167210 */ /* 0x000fca0007ffe0ff */
[----:B01-34-:R0:W1:Y:S02]  /*2260*/  F2I.FTZ.U32.TRUNC.NTZ R19, R18 ;  /* 0x0000001200137305 */ /* 0x01b064000021f000 */
        /* <DEDUP_REMOVED lines=17> */
.L_x_36:
[----:B------:R-:W-:Y:S05]  /*2380*/  BSYNC.RECONVERGENT B0 ;  /* 0x0000000000007941 */ /* 0x000fea0003800200 */
.L_x_35:
        /* <DEDUP_REMOVED lines=12> */
[----:B-1-34-:R0:W1:Y:S02]  /*2450*/  F2I.FTZ.U32.TRUNC.NTZ R19, R18 ;  /* 0x0000001200137305 */ /* 0x01a064000021f000 */
        /* <DEDUP_REMOVED lines=11> */
[----:B------:R-:W-:-:S04]  /*2510*/  IMAD.MOV.U32 R12, RZ, RZ, R19 ;  /* 0x000000ffff0c7224 */ /* 0x000fc800078e0013 */
[----:B------:R-:W-:Y:S01]  /*2520*/  @!P2 IMAD.MOV R12, RZ, RZ, -R12 ;  /* 0x000000ffff0ca224 */ /* 0x000fe200078e0a0c */
[----:B------:R-:W-:-:S04]  /*2530*/  @!P0 LOP3.LUT R12, RZ, R14, RZ, 0x33, !PT ;  /* 0x0000000eff0c8212 */ /* 0x000fc800078e33ff */
[----:B------:R-:W-:-:S04]  /*2540*/  ISETP.NE.AND P0, PT, R12, RZ, PT ;  /* 0x000000ff0c00720c */ /* 0x000fc80003f05270 */
[----:B------:R-:W-:-:S05]  /*2550*/  SEL R13, RZ, 0xa, !P0 ;  /* 0x0000000aff0d7807 */ /* 0x000fca0004000000 */
[----:B------:R0:W-:Y:S04]  /*2560*/  STG.E desc[UR12][R16.64+0xc00], R13 ;  /* 0x000c000d10007986 */ /* 0x0001e8000c10190c */
.L_x_38:
[----:B------:R-:W-:Y:S05]  /*2570*/  BSYNC.RECONVERGENT B0 ;  /* 0x0000000000007941 */ /* 0x000fea0003800200 */
.L_x_37:
[----:B------:R-:W-:Y:S05]  /*2580*/  @P4 BRA `(.L_x_39) ;  /* 0xffffffec00c84947 */ /* 0x000fea000383ffff */
.L_x_6:
[----:B------:R-:W-:-:S13]  /*2590*/  ISETP.NE.AND P0, PT, R11, RZ, PT ;  /* 0x000000ff0b00720c */ /* 0x000fda0003f05270 */
[----:B------:R-:W-:Y:S05]  /*25a0*/  @!P0 EXIT ;  /* 0x000000000000894d */ /* 0x000fea0003800000 */
[----:B------:R-:W5:Y:S01]  /*25b0*/  LDC R2, c[0x0][0x388] ;  /* 0x0000e200ff027b82 */ /* 0x000f620000000800 */
[----:B------:R-:W-:Y:S02]  /*25c0*/  ISETP.GE.U32.AND P0, PT, R11, 0x4, PT ;  /* 0x000000040b00780c */ /* 0x000fe40003f06070 */
[----:B-----5:R-:W-:-:S11]  /*25d0*/  LOP3.LUT R20, R2, 0x3, RZ, 0xc0, !PT ;  /* 0x0000000302147812 */ /* 0x020fd600078ec0ff */
[----:B------:R-:W-:Y:S05]  /*25e0*/  @!P0 BRA `(.L_x_40) ;  /* 0x0000000800348947 */ /* 0x000fea0003800000 */
[----:B01234-:R-:W-:Y:S01]  /*25f0*/  IMAD R19, R0, 0x80, R3 ;  /* 0x0000008000137824 */ /* 0x01ffe200078e0203 */
[----:B------:R-:W-:Y:S03]  /*2600*/  BSSY.RECONVERGENT B0, `(.L_x_41) ;  /* 0x0000027000007945 */ /* 0x000fe60003800200 */
[C---:B------:R-:W-:Y:S01]  /*2610*/  VIADD R17, R19.reuse, 0x80 ;  /* 0x0000008013117836 */ /* 0x040fe20000000000 */
[CC--:B------:R-:W-:Y:S01]  /*2620*/  ISETP.GE.AND P3, PT, R19.reuse, R10.reuse, PT ;  /* 0x0000000a1300720c */ /* 0x0c0fe20003f66270 */
[C---:B------:R-:W-:Y:S02]  /*2630*/  VIADD R15, R19.reuse, 0x100 ;  /* 0x00000100130f7836 */ /* 0x040fe40000000000 */
[----:B------:R-:W-:Y:S01]  /*2640*/  VIADD R11, R19, 0x180 ;  /* 0x00000180130b7836 */ /* 0x000fe20000000000 */
[-C--:B------:R-:W-:Y:S02]  /*2650*/  ISETP.GE.AND P2, PT, R17, R10.reuse, PT ;  /* 0x0000000a1100720c */ /* 0x080fe40003f46270 */
[----:B------:R-:W-:-:S02]  /*2660*/  ISETP.GE.AND P1, PT, R15, R10, PT ;  /* 0x0000000a0f00720c */ /* 0x000fc40003f26270 */
[----:B------:R-:W-:-:S05]  /*2670*/  ISETP.GE.AND P0, PT, R11, R10, PT ;  /* 0x0000000a0b00720c */ /* 0x000fca0003f06270 */
[----:B------:R-:W-:Y:S08]  /*2680*/  @P3 BRA `(.L_x_42) ;  /* 0x0000000000783947 */ /* 0x000ff00003800000 */
[----:B------:R-:W-:-:S05]  /*2690*/  IMAD.WIDE R24, R19, 0x4, R8 ;  /* 0x0000000413187825 */ /* 0x000fca00078e0208 */
[----:B------:R-:W2:Y:S01]  /*26a0*/  LDG.E R14, desc[UR12][R24.64] ;  /* 0x0000000c180e7981 */ /* 0x000ea2000c1e1900 */
[----:B------:R-:W-:-:S05]  /*26b0*/  IMAD.WIDE R22, R19, 0x4, R6 ;  /* 0x0000000413167825 */ /* 0x000fca00078e0206 */
[----:B------:R0:W3:Y:S01]  /*26c0*/  LDG.E R16, desc[UR12][R22.64] ;  /* 0x0000000c16107981 */ /* 0x0000e2000c1e1900 */
[-C--:B--2---:R-:W-:Y:S02]  /*26d0*/  IABS R18, R14.reuse ;  /* 0x0000000e00127213 */ /* 0x084fe40000000000 */
[----:B0-----:R-:W-:Y:S02]  /*26e0*/  IABS R23, R14 ;  /* 0x0000000e00177213 */ /* 0x001fe40000000000 */
[----:B------:R-:W0:Y:S01]  /*26f0*/  I2F.RP R21, R18 ;  /* 0x0000001200157306 */ /* 0x000e220000209400 */
[----:B---3--:R-:W-:Y:S02]  /*2700*/  IABS R22, R16 ;  /* 0x0000001000167213 */ /* 0x008fe40000000000 */
[----:B------:R-:W-:-:S05]  /*2710*/  ISETP.GE.AND P5, PT, R16, RZ, PT ;  /* 0x000000ff1000720c */ /* 0x000fca0003fa6270 */
[----:B0-----:R-:W0:Y:S02]  /*2720*/  MUFU.RCP R21, R21 ;  /* 0x0000001500157308 */ /* 0x001e240000001000 */
[----:B0-----:R-:W-:Y:S01]  /*2730*/  IADD3 R12, PT, PT, R21, 0xffffffe, RZ ;  /* 0x0ffffffe150c7810 */ /* 0x001fe20007ffe0ff */
[----:B------:R-:W-:-:S05]  /*2740*/  IMAD.MOV R21, RZ, RZ, -R23 ;  /* 0x000000ffff157224 */ /* 0x000fca00078e0a17 */
        /* <DEDUP_REMOVED lines=14> */
[----:B------:R-:W-:Y:S01]  /*2830*/  ISETP.NE.AND P3, PT, R13, RZ, PT ;  /* 0x000000ff0d00720c */ /* 0x000fe20003f65270 */
[----:B------:R-:W-:-:S03]  /*2840*/  IMAD.WIDE R12, R19, 0x4, R4 ;  /* 0x00000004130c7825 */ /* 0x000fc600078e0204 */
[----:B------:R-:W-:-:S05]  /*2850*/  SEL R19, RZ, 0xa, !P3 ;  /* 0x0000000aff137807 */ /* 0x000fca0005800000 */
[----:B------:R0:W-:Y:S04]  /*2860*/  STG.E desc[UR12][R12.64], R19 ;  /* 0x000000130c007986 */ /* 0x0001e8000c10190c */
.L_x_42:
[----:B------:R-:W-:Y:S05]  /*2870*/  BSYNC.RECONVERGENT B0 ;  /* 0x0000000000007941 */ /* 0x000fea0003800200 */
.L_x_41:
[----:B------:R-:W-:Y:S04]  /*2880*/  BSSY.RECONVERGENT B0, `(.L_x_43) ;  /* 0x0000020000007945 */ /* 0x000fe80003800200 */
[----:B------:R-:W-:Y:S05]  /*2890*/  @P2 BRA `(.L_x_44) ;  /* 0x0000000000782947 */ /* 0x000fea0003800000 */
[----:B------:R-:W-:-:S05]  /*28a0*/  IMAD.WIDE R24, R17, 0x4, R8 ;  /* 0x0000000411187825 */ /* 0x000fca00078e0208 */
[----:B------:R-:W2:Y:S01]  /*28b0*/  LDG.E R14, desc[UR12][R24.64] ;  /* 0x0000000c180e7981 */ /* 0x000ea2000c1e1900 */
[----:B------:R-:W-:-:S05]  /*28c0*/  IMAD.WIDE R22, R17, 0x4, R6 ;  /* 0x0000000411167825 */ /* 0x000fca00078e0206 */
[----:B------:R1:W3:Y:S01]  /*28d0*/  LDG.E R16, desc[UR12][R22.64] ;  /* 0x0000000c16107981 */ /* 0x0002e2000c1e1900 */
[-C--:B--2---:R-:W-:Y:S02]  /*28e0*/  IABS R18, R14.reuse ;  /* 0x0000000e00127213 */ /* 0x084fe40000000000 */
[----:B-1----:R-:W-:Y:S02]  /*28f0*/  IABS R23, R14 ;  /* 0x0000000e00177213 */ /* 0x002fe40000000000 */
[----:B0-----:R-:W0:Y:S01]  /*2900*/  I2F.RP R19, R18 ;  /* 0x0000001200137306 */ /* 0x001e220000209400 */
[----:B---3--:R-:W-:Y:S02]  /*2910*/  IABS R22, R16 ;  /* 0x0000001000167213 */ /* 0x008fe40000000000 */
[----:B------:R-:W-:-:S05]  /*2920*/  ISETP.GE.AND P4, PT, R16, RZ, PT ;  /* 0x000000ff1000720c */ /* 0x000fca0003f86270 */
[----:B0-----:R-:W0:Y:S02]  /*2930*/  MUFU.RCP R19, R19 ;  /* 0x0000001300137308 */ /* 0x001e240000001000 */
[----:B0-----:R-:W-:Y:S02]  /*2940*/  VIADD R12, R19, 0xffffffe ;  /* 0x0ffffffe130c7836 */ /* 0x001fe40000000000 */
[----:B------:R-:W-:-:S04]  /*2950*/  IMAD.MOV R19, RZ, RZ, -R23 ;  /* 0x000000ffff137224 */ /* 0x000fc800078e0a17 */
[----:B------:R0:W1:Y:S02]  /*2960*/  F2I.FTZ.U32.TRUNC.NTZ R13, R12 ;  /* 0x0000000c000d7305 */ /* 0x000064000021f000 */
        /* <DEDUP_REMOVED lines=17> */
.L_x_44:
[----:B------:R-:W-:Y:S05]  /*2a80*/  BSYNC.RECONVERGENT B0 ;  /* 0x0000000000007941 */ /* 0x000fea0003800200 */
.L_x_43:
[----:B------:R-:W-:Y:S04]  /*2a90*/  BSSY.RECONVERGENT B0, `(.L_x_45) ;  /* 0x0000020000007945 */ /* 0x000fe80003800200 */
[----:B------:R-:W-:Y:S05]  /*2aa0*/  @P1 BRA `(.L_x_46) ;  /* 0x0000000000781947 */ /* 0x000fea0003800000 */
[----:B------:R-:W-:-:S05]  /*2ab0*/  IMAD.WIDE R22, R15, 0x4, R8 ;  /* 0x000000040f167825 */ /* 0x000fca00078e0208 */
[----:B------:R-:W1:Y:S01]  /*2ac0*/  LDG.E R14, desc[UR12][R22.64] ;  /* 0x0000000c160e7981 */ /* 0x000e62000c1e1900 */
[----:B0-----:R-:W-:-:S05]  /*2ad0*/  IMAD.WIDE R18, R15, 0x4, R6 ;  /* 0x000000040f127825 */ /* 0x001fca00078e0206 */
[----:B------:R0:W2:Y:S01]  /*2ae0*/  LDG.E R16, desc[UR12][R18.64] ;  /* 0x0000000c12107981 */ /* 0x0000a2000c1e1900 */
[-C--:B-1----:R-:W-:Y:S02]  /*2af0*/  IABS R17, R14.reuse ;  /* 0x0000000e00117213 */ /* 0x082fe40000000000 */
[----:B0-----:R-:W-:Y:S02]  /*2b00*/  IABS R19, R14 ;  /* 0x0000000e00137213 */ /* 0x001fe40000000000 */
[----:B------:R-:W0:Y:S01]  /*2b10*/  I2F.RP R21, R17 ;  /* 0x0000001100157306 */ /* 0x000e220000209400 */
[----:B--2---:R-:W-:Y:S02]  /*2b20*/  IABS R18, R16 ;  /* 0x0000001000127213 */ /* 0x004fe40000000000 */
[----:B------:R-:W-:Y:S01]  /*2b30*/  IMAD.MOV R19, RZ, RZ, -R19 ;  /* 0x000000ffff137224 */ /* 0x000fe200078e0a13 */
[----:B------:R-:W-:-:S04]  /*2b40*/  ISETP.GE.AND P3, PT, R16, RZ, PT ;  /* 0x000000ff1000720c */ /* 0x000fc80003f66270 */
[----:B0-----:R-:W0:Y:S02]  /*2b50*/  MUFU.RCP R21, R21 ;  /* 0x0000001500157308 */ /* 0x001e240000001000 */
[----:B0-----:R-:W-:-:S06]  /*2b60*/  VIADD R12, R21, 0xffffffe ;  /* 0x0ffffffe150c7836 */ /* 0x001fcc0000000000 */
[----:B------:R0:W1:Y:S02]  /*2b70*/  F2I.FTZ.U32.TRUNC.NTZ R13, R12 ;  /* 0x0000000c000d7305 */ /* 0x000064000021f000 */
[----:B0-----:R-:W-:Y:S01]  /*2b80*/  MOV R12, RZ ;  /* 0x000000ff000c7202 */ /* 0x001fe20000000f00 */
        /* <DEDUP_REMOVED lines=16> */
.L_x_46:
[----:B------:R-:W-:Y:S05]  /*2c90*/  BSYNC.RECONVERGENT B0 ;  /* 0x0000000000007941 */ /* 0x000fea0003800200 */
.L_x_45:
[----:B------:R-:W-:Y:S04]  /*2ca0*/  BSSY.RECONVERGENT B0, `(.L_x_47) ;  /* 0x0000020000007945 */ /* 0x000fe80003800200 */
[----:B------:R-:W-:Y:S05]  /*2cb0*/  @P0 BRA `(.L_x_48) ;  /* 0x0000000000780947 */ /* 0x000fea0003800000 */
[----:B------:R-:W-:-:S05]  /*2cc0*/  IMAD.WIDE R22, R11, 0x4, R8 ;  /* 0x000000040b167825 */ /* 0x000fca00078e0208 */
[----:B------:R-:W3:Y:S01]  /*2cd0*/  LDG.E R14, desc[UR12][R22.64] ;  /* 0x0000000c160e7981 */ /* 0x000ee2000c1e1900 */
[----:B0-----:R-:W-:-:S05]  /*2ce0*/  IMAD.WIDE R18, R11, 0x4, R6 ;  /* 0x000000040b127825 */ /* 0x001fca00078e0206 */
[----:B--2---:R0:W2:Y:S01]  /*2cf0*/  LDG.E R15, desc[UR12][R18.64] ;  /* 0x0000000c120f7981 */ /* 0x0040a2000c1e1900 */
[-C--:B---3--:R-:W-:Y:S02]  /*2d00*/  IABS R16, R14.reuse ;  /* 0x0000000e00107213 */ /* 0x088fe40000000000 */
[----:B0-----:R-:W-:Y:S02]  /*2d10*/  IABS R19, R14 ;  /* 0x0000000e00137213 */ /* 0x001fe40000000000 */
[----:B-1----:R-:W0:Y:S01]  /*2d20*/  I2F.RP R17, R16 ;  /* 0x0000001000117306 */ /* 0x002e220000209400 */
[----:B--2---:R-:W-:Y:S02]  /*2d30*/  IABS R18, R15 ;  /* 0x0000000f00127213 */ /* 0x004fe40000000000 */
[----:B------:R-:W-:-:S05]  /*2d40*/  ISETP.GE.AND P2, PT, R15, RZ, PT ;  /* 0x000000ff0f00720c */ /* 0x000fca0003f46270 */
[----:B0-----:R-:W0:Y:S02]  /*2d50*/  MUFU.RCP R17, R17 ;  /* 0x0000001100117308 */ /* 0x001e240000001000 */
[----:B0-----:R-:W-:Y:S01]  /*2d60*/  VIADD R12, R17, 0xffffffe ;  /* 0x0ffffffe110c7836 */ /* 0x001fe20000000000 */
[----:B------:R-:W-:-:S05]  /*2d70*/  IADD3 R17, PT, PT, RZ, -R19, RZ ;  /* 0x80000013ff117210 */ /* 0x000fca0007ffe0ff */
        /* <DEDUP_REMOVED lines=18> */
.L_x_48:
[----:B------:R-:W-:Y:S05]  /*2ea0*/  BSYNC.RECONVERGENT B0 ;  /* 0x0000000000007941 */ /* 0x000fea0003800200 */
.L_x_47:
[----:B------:R-:W-:-:S07]  /*2eb0*/  VIADD R0, R0, 0x4 ;  /* 0x0000000400007836 */ /* 0x000fce0000000000 */
.L_x_40:
[----:B------:R-:W-:-:S13]  /*2ec0*/  ISETP.NE.AND P0, PT, R20, RZ, PT ;  /* 0x000000ff1400720c */ /* 0x000fda0003f05270 */
[----:B------:R-:W-:Y:S05]  /*2ed0*/  @!P0 EXIT ;  /* 0x000000000000894d */ /* 0x000fea0003800000 */
[----:B------:R-:W-:-:S13]  /*2ee0*/  ISETP.NE.AND P0, PT, R20, 0x1, PT ;  /* 0x000000011400780c */ /* 0x000fda0003f05270 */
[----:B------:R-:W-:Y:S05]  /*2ef0*/  @!P0 BRA `(.L_x_49) ;  /* 0x00000004001c8947 */ /* 0x000fea0003800000 */
[----:B--2---:R-:W-:Y:S01]  /*2f00*/  IMAD R15, R0, 0x80, R3 ;  /* 0x00000080000f7824 */ /* 0x004fe200078e0203 */
[----:B------:R-:W-:Y:S03]  /*2f10*/  BSSY.RECONVERGENT B0, `(.L_x_50) ;  /* 0x0000023000007945 */ /* 0x000fe60003800200 */
[C---:B---3--:R-:W-:Y:S01]  /*2f20*/  VIADD R11, R15.reuse, 0x80 ;  /* 0x000000800f0b7836 */ /* 0x048fe20000000000 */
[----:B------:R-:W-:-:S04]  /*2f30*/  ISETP.GE.AND P0, PT, R15, R10, PT ;  /* 0x0000000a0f00720c */ /* 0x000fc80003f06270 */
[----:B------:R-:W-:-:S09]  /*2f40*/  ISETP.GE.AND P3, PT, R11, R10, PT ;  /* 0x0000000a0b00720c */ /* 0x000fd20003f66270 */
[----:B------:R-:W-:Y:S05]  /*2f50*/  @P0 BRA `(.L_x_51) ;  /* 0x0000000000780947 */ /* 0x000fea0003800000 */
[----:B01----:R-:W-:-:S05]  /*2f60*/  IMAD.WIDE R20, R15, 0x4, R8 ;  /* 0x000000040f147825 */ /* 0x003fca00078e0208 */
[----:B------:R-:W2:Y:S01]  /*2f70*/  LDG.E R14, desc[UR12][R20.64] ;  /* 0x0000000c140e7981 */ /* 0x000ea2000c1e1900 */
[----:B----4-:R-:W-:-:S05]  /*2f80*/  IMAD.WIDE R18, R15, 0x4, R6 ;  /* 0x000000040f127825 */ /* 0x010fca00078e0206 */
[----:B------:R0:W3:Y:S01]  /*2f90*/  LDG.E R16, desc[UR12][R18.64] ;  /* 0x0000000c12107981 */ /* 0x0000e2000c1e1900 */
[-C--:B--2---:R-:W-:Y:S02]  /*2fa0*/  IABS R17, R14.reuse ;  /* 0x0000000e00117213 */ /* 0x084fe40000000000 */
[----:B0-----:R-:W-:Y:S02]  /*2fb0*/  IABS R19, R14 ;  /* 0x0000000e00137213 */ /* 0x001fe40000000000 */
[----:B------:R-:W0:Y:S01]  /*2fc0*/  I2F.RP R22, R17 ;  /* 0x0000001100167306 */ /* 0x000e220000209400 */
[----:B---3--:R-:W-:Y:S02]  /*2fd0*/  IABS R18, R16 ;  /* 0x0000001000127213 */ /* 0x008fe40000000000 */
[----:B------:R-:W-:Y:S01]  /*2fe0*/  IMAD.MOV R19, RZ, RZ, -R19 ;  /* 0x000000ffff137224 */ /* 0x000fe200078e0a13 */
[----:B------:R-:W-:-:S04]  /*2ff0*/  ISETP.GE.AND P2, PT, R16, RZ, PT ;  /* 0x000000ff1000720c */ /* 0x000fc80003f46270 */
[----:B0-----:R-:W0:Y:S02]  /*3000*/  MUFU.RCP R22, R22 ;  /* 0x0000001600167308 */ /* 0x001e240000001000 */
[----:B0-----:R-:W-:-:S06]  /*3010*/  VIADD R12, R22, 0xffffffe ;  /* 0x0ffffffe160c7836 */ /* 0x001fcc0000000000 */
        /* <DEDUP_REMOVED lines=18> */
.L_x_51:
[----:B------:R-:W-:Y:S05]  /*3140*/  BSYNC.RECONVERGENT B0 ;  /* 0x0000000000007941 */ /* 0x000fea0003800200 */
.L_x_50:
[----:B------:R-:W-:Y:S04]  /*3150*/  BSSY.RECONVERGENT B0, `(.L_x_52) ;  /* 0x0000020000007945 */ /* 0x000fe80003800200 */
[----:B------:R-:W-:Y:S05]  /*3160*/  @P3 BRA `(.L_x_53) ;  /* 0x0000000000783947 */ /* 0x000fea0003800000 */
[----:B01----:R-:W-:-:S05]  /*3170*/  IMAD.WIDE R20, R11, 0x4, R8 ;  /* 0x000000040b147825 */ /* 0x003fca00078e0208 */
[----:B--2---:R-:W2:Y:S01]  /*3180*/  LDG.E R12, desc[UR12][R20.64] ;  /* 0x0000000c140c7981 */ /* 0x004ea2000c1e1900 */
[----:B----4-:R-:W-:-:S05]  /*3190*/  IMAD.WIDE R18, R11, 0x4, R6 ;  /* 0x000000040b127825 */ /* 0x010fca00078e0206 */
        /* <DEDUP_REMOVED lines=22> */
[----:B------:R-:W-:Y:S01]  /*3300*/  @!P0 LOP3.LUT R15, RZ, R12, RZ, 0x33, !PT ;  /* 0x0000000cff0f8212 */ /* 0x000fe200078e33ff */
[----:B------:R-:W-:-:S03]  /*3310*/  IMAD.WIDE R12, R11, 0x4, R4 ;  /* 0x000000040b0c7825 */ /* 0x000fc600078e0204 */
[----:B------:R-:W-:-:S04]  /*3320*/  ISETP.NE.AND P0, PT, R15, RZ, PT ;  /* 0x000000ff0f00720c */ /* 0x000fc80003f05270 */
[----:B------:R-:W-:-:S05]  /*3330*/  SEL R11, RZ, 0xa, !P0 ;  /* 0x0000000aff0b7807 */ /* 0x000fca0004000000 */
[----:B------:R3:W-:Y:S04]  /*3340*/  STG.E desc[UR12][R12.64], R11 ;  /* 0x0000000b0c007986 */ /* 0x0007e8000c10190c */
.L_x_53:
[----:B------:R-:W-:Y:S05]  /*3350*/  BSYNC.RECONVERGENT B0 ;  /* 0x0000000000007941 */ /* 0x000fea0003800200 */
.L_x_52:
[----:B------:R-:W-:-:S07]  /*3360*/  VIADD R0, R0, 0x2 ;  /* 0x0000000200007836 */ /* 0x000fce0000000000 */
.L_x_49:
[----:B------:R-:W-:-:S04]  /*3370*/  LOP3.LUT R2, R2, 0x1, RZ, 0xc0, !PT ;  /* 0x0000000102027812 */ /* 0x000fc800078ec0ff */
[----:B------:R-:W-:-:S13]  /*3380*/  ISETP.NE.U32.AND P0, PT, R2, 0x1, PT ;  /* 0x000000010200780c */ /* 0x000fda0003f05070 */
[----:B------:R-:W-:Y:S05]  /*3390*/  @P0 EXIT ;  /* 0x000000000000094d */ /* 0x000fea0003800000 */
[----:B------:R-:W-:-:S05]  /*33a0*/  IMAD R3, R0, 0x80, R3 ;  /* 0x0000008000037824 */ /* 0x000fca00078e0203 */
[----:B------:R-:W-:-:S13]  /*33b0*/  ISETP.GE.AND P0, PT, R3, R10, PT ;  /* 0x0000000a0300720c */ /* 0x000fda0003f06270 */
[----:B------:R-:W-:Y:S05]  /*33c0*/  @P0 EXIT ;  /* 0x000000000000094d */ /* 0x000fea0003800000 */
[----:B------:R-:W-:-:S05]  /*33d0*/  IMAD.WIDE R8, R3, 0x4, R8 ;  /* 0x0000000403087825 */ /* 0x000fca00078e0208 */
[----:B0123--:R-:W2:Y:S01]  /*33e0*/  LDG.E R12, desc[UR12][R8.64] ;  /* 0x0000000c080c7981 */ /* 0x00fea2000c1e1900 */
[----:B------:R-:W-:-:S06]  /*33f0*/  IMAD.WIDE R6, R3, 0x4, R6 ;  /* 0x0000000403067825 */ /* 0x000fcc00078e0206 */
[----:B------:R0:W3:Y:S01]  /*3400*/  LDG.E R6, desc[UR12][R6.64] ;  /* 0x0000000c06067981 */ /* 0x0000e2000c1e1900 */
[----:B------:R-:W-:Y:S01]  /*3410*/  IMAD.WIDE R4, R3, 0x4, R4 ;  /* 0x0000000403047825 */ /* 0x000fe200078e0204 */
        /* <DEDUP_REMOVED lines=24> */
[----:B------:R-:W-:Y:S01]  /*35a0*/  STG.E desc[UR12][R4.64], R3 ;  /* 0x0000000304007986 */ /* 0x000fe2000c10190c */
[----:B------:R-:W-:Y:S05]  /*35b0*/  EXIT ;  /* 0x000000000000794d */ /* 0x000fea0003800000 */
.L_x_5:
[----:B------:R-:W-:-:S13]  /*35c0*/  ISETP.GE.AND P0, PT, R27, 0x1, PT ;  /* 0x000000011b00780c */ /* 0x000fda0003f06270 */
[----:B------:R-:W-:Y:S05]  /*35d0*/  @!P0 EXIT ;  /* 0x000000000000894d */ /* 0x000fea0003800000 */
[----:B------:R-:W-:Y:S01]  /*35e0*/  ISETP.GE.U32.AND P0, PT, R27, 0x8, PT ;  /* 0x000000081b00780c */ /* 0x000fe20003f06070 */
[----:B------:R-:W-:-:S12]  /*35f0*/  IMAD.MOV.U32 R29, RZ, RZ, RZ ;  /* 0x000000ffff1d7224 */ /* 0x000fd800078e00ff */
[----:B------:R-:W-:Y:S05]  /*3600*/  @!P0 BRA `(.L_x_54) ;  /* 0x0000001c00c08947 */ /* 0x000fea0003800000 */
[----:B------:R-:W0:Y:S08]  /*3610*/  LDC.64 R10, c[0x0][0x3a8] ;  /* 0x0000ea00ff0a7b82 */ /* 0x000e300000000a00 */
[----:B------:R-:W1:Y:S01]  /*3620*/  LDC.64 R12, c[0x0][0x398] ;  /* 0x0000e600ff0c7b82 */ /* 0x000e620000000a00 */
[----:B0-----:R-:W-:-:S03]  /*3630*/  IMAD.WIDE.U32 R10, R3, 0x4, R10 ;  /* 0x00000004030a7825 */ /* 0x001fc600078e000a */
[----:B------:R-:W-:-:S05]  /*3640*/  IADD3 R14, P0, PT, R10, R2, RZ ;  /* 0x000000020a0e7210 */ /* 0x000fca0007f1e0ff */
[----:B------:R-:W-:-:S05]  /*3650*/  IMAD.X R15, R11, 0x1, R0, P0 ;  /* 0x000000010b0f7824 */ /* 0x000fca00000e0600 */
[----:B------:R-:W2:Y:S01]  /*3660*/  LDG.E R4, desc[UR12][R14.64] ;  /* 0x0000000c0e047981 */ /* 0x000ea2000c1e1900 */
[----:B-1----:R-:W-:-:S03]  /*3670*/  IMAD.WIDE.U32 R18, R3, 0x4, R12 ;  /* 0x0000000403127825 */ /* 0x002fc600078e000c */
[----:B------:R-:W-:-:S04]  /*3680*/  IADD3 R16, P0, PT, R18, R2, RZ ;  /* 0x0000000212107210 */ /* 0x000fc80007f1e0ff */
[----:B------:R-:W-:-:S05]  /*3690*/  IADD3.X R17, PT, PT, R19, R0, RZ, P0, !PT ;  /* 0x0000000013117210 */ /* 0x000fca00007fe4ff */
[----:B------:R0:W3:Y:S01]  /*36a0*/  LDG.E R5, desc[UR12][R16.64] ;  /* 0x0000000c10057981 */ /* 0x0000e2000c1e1900 */
[----:B------:R-:W-:Y:S01]  /*36b0*/  VIADD R26, R3, 0x80 ;  /* 0x00000080031a7836 */ /* 0x000fe20000000000 */
[-C--:B--2---:R-:W-:Y:S02]  /*36c0*/  IABS R12, R4.reuse ;  /* 0x00000004000c7213 */ /* 0x084fe40000000000 */
[----:B------:R-:W-:Y:S02]  /*36d0*/  IABS R14, R4 ;  /* 0x00000004000e7213 */ /* 0x000fe40000000000 */
[----:B------:R-:W1:Y:S03]  /*36e0*/  I2F.RP R13, R12 ;  /* 0x0000000c000d7306 */ /* 0x000e660000209400 */
[----:B0-----:R-:W-:Y:S02]  /*36f0*/  IMAD.MOV R16, RZ, RZ, -R14 ;  /* 0x000000ffff107224 */ /* 0x001fe400078e0a0e */
[----:B------:R-:W-:Y:S01]  /*3700*/  IMAD.MOV.U32 R14, RZ, RZ, RZ ;  /* 0x000000ffff0e7224 */ /* 0x000fe200078e00ff */
[----:B---3--:R-:W-:-:S02]  /*3710*/  ISETP.GE.AND P2, PT, R5, RZ, PT ;  /* 0x000000ff0500720c */ /* 0x008fc40003f46270 */
[----:B-1----:R-:W0:Y:S02]  /*3720*/  MUFU.RCP R13, R13 ;  /* 0x0000000d000d7308 */ /* 0x002e240000001000 */
[----:B0-----:R-:W-:Y:S01]  /*3730*/  VIADD R18, R13, 0xffffffe ;  /* 0x0ffffffe0d127836 */ /* 0x001fe20000000000 */
[----:B------:R-:W-:-:S05]  /*3740*/  IABS R13, R5 ;  /* 0x00000005000d7213 */ /* 0x000fca0000000000 */
[----:B------:R-:W0:Y:S02]  /*3750*/  F2I.FTZ.U32.TRUNC.NTZ R15, R18 ;  /* 0x00000012000f7305 */ /* 0x000e24000021f000 */
[----:B0-----:R-:W-:-:S04]  /*3760*/  IMAD.MOV R19, RZ, RZ, -R15 ;  /* 0x000000ffff137224 */ /* 0x001fc800078e0a0f */
[----:B------:R-:W-:-:S04]  /*3770*/  IMAD R19, R19, R12, RZ ;  /* 0x0000000c13137224 */ /* 0x000fc800078e02ff */
[----:B------:R-:W-:-:S04]  /*3780*/  IMAD.HI.U32 R14, R15, R19, R14 ;  /* 0x000000130f0e7227 */ /* 0x000fc800078e000e */
[----:B------:R-:W-:Y:S02]  /*3790*/  IMAD.MOV.U32 R15, RZ, RZ, R16 ;  /* 0x000000ffff0f7224 */ /* 0x000fe400078e0010 */
[----:B------:R-:W-:-:S04]  /*37a0*/  IMAD.HI.U32 R14, R14, R13, RZ ;  /* 0x0000000d0e0e7227 */ /* 0x000fc800078e00ff */
[----:B------:R-:W-:Y:S02]  /*37b0*/  IMAD R13, R14, R15, R13 ;  /* 0x0000000f0e0d7224 */ /* 0x000fe400078e020d */
[----:B------:R-:W0:Y:S03]  /*37c0*/  LDC.64 R14, c[0x0][0x390] ;  /* 0x0000e400ff0e7b82 */ /* 0x000e260000000a00 */
[----:B------:R-:W-:-:S13]  /*37d0*/  ISETP.GT.U32.AND P0, PT, R12, R13, PT ;  /* 0x0000000d0c00720c */ /* 0x000fda0003f04070 */
[----:B------:R-:W-:Y:S01]  /*37e0*/  @!P0 IMAD.IADD R13, R13, 0x1, -R12 ;  /* 0x000000010d0d8824 */ /* 0x000fe200078e0a0c */
[----:B------:R-:W-:-:S04]  /*37f0*/  ISETP.NE.AND P0, PT, R4, RZ, PT ;  /* 0x000000ff0400720c */ /* 0x000fc80003f05270 */
[----:B------:R-:W-:Y:S01]  /*3800*/  ISETP.GT.U32.AND P1, PT, R12, R13, PT ;  /* 0x0000000d0c00720c */ /* 0x000fe20003f24070 */
[----:B0-----:R-:W-:-:S05]  /*3810*/  IMAD.WIDE.U32 R22, R3, 0x4, R14 ;  /* 0x0000000403167825 */ /* 0x001fca00078e000e */
[----:B------:R0:W-:Y:S07]  /*3820*/  STL.64 [R1], R22 ;  /* 0x0000001601007387 */ /* 0x0001ee0000100a00 */
[----:B------:R-:W-:Y:S01]  /*3830*/  @!P1 IMAD.IADD R13, R13, 0x1, -R12 ;  /* 0x000000010d0d9824 */ /* 0x000fe200078e0a0c */
[----:B------:R-:W-:-:S04]  /*3840*/  IADD3 R20, P1, PT, R2, 0x600, RZ ;  /* 0x0000060002147810 */ /* 0x000fc80007f3e0ff */
[----:B------:R-:W-:Y:S01]  /*3850*/  MOV R16, R13 ;  /* 0x0000000d00107202 */ /* 0x000fe20000000f00 */
[----:B------:R-:W-:Y:S01]  /*3860*/  IMAD.X R5, RZ, RZ, R0, P1 ;  /* 0x000000ffff057224 */ /* 0x000fe200008e0600 */
[----:B------:R-:W-:-:S03]  /*3870*/  IADD3 R12, P1, PT, R20, UR8, RZ ;  /* 0x00000008140c7c10 */ /* 0x000fc6000ff3e0ff */
[----:B------:R-:W-:Y:S01]  /*3880*/  @!P2 IMAD.MOV R16, RZ, RZ, -R16 ;  /* 0x000000ffff10a224 */ /* 0x000fe200078e0a10 */
[----:B------:R-:W-:Y:S02]  /*3890*/  @!P0 LOP3.LUT R16, RZ, R4, RZ, 0x33, !PT ;  /* 0x00000004ff108212 */ /* 0x000fe400078e33ff */
[----:B------:R-:W-:Y:S02]  /*38a0*/  IADD3.X R13, PT, PT, R5, UR9, RZ, P1, !PT ;  /* 0x00000009050d7c10 */ /* 0x000fe40008ffe4ff */
[----:B------:R-:W-:Y:S02]  /*38b0*/  IADD3 R14, P1, PT, R22, R2, RZ ;  /* 0x00000002160e7210 */ /* 0x000fe40007f3e0ff */
[----:B------:R-:W-:Y:S01]  /*38c0*/  ISETP.NE.AND P0, PT, R16, RZ, PT ;  /* 0x000000ff1000720c */ /* 0x000fe20003f05270 */
[----:B------:R-:W-:-:S04]  /*38d0*/  IMAD.WIDE R16, R26, 0x4, R12 ;  /* 0x000000041a107825 */ /* 0x000fc800078e020c */
[----:B------:R-:W-:Y:S01]  /*38e0*/  IMAD.X R15, R23, 0x1, R0, P1 ;  /* 0x00000001170f7824 */ /* 0x000fe200008e0600 */
[----:B0-----:R-:W-:-:S05]  /*38f0*/  SEL R23, RZ, 0xa, !P0 ;  /* 0x0000000aff177807 */ /* 0x001fca0004000000 */
[----:B------:R0:W-:Y:S04]  /*3900*/  STG.E desc[UR12][R14.64], R23 ;  /* 0x000000170e007986 */ /* 0x0001e8000c10190c */
[----:B------:R1:W2:Y:S01]  /*3910*/  LDG.E R4, desc[UR12][R16.64+-0x600] ;  /* 0xfffa000c10047981 */ /* 0x0002a2000c1e1900 */
[----:B------:R-:W-:Y:S01]  /*3920*/  VIADD R19, R3, 0x80 ;  /* 0x0000008003137836 */ /* 0x000fe20000000000 */
[----:B0-----:R-:W-:-:S04]  /*3930*/  IADD3 R14, P0, PT, R20, UR6, RZ ;  /* 0x00000006140e7c10 */ /* 0x001fc8000ff1e0ff */
[----:B------:R-:W-:-:S03]  /*3940*/  IADD3.X R15, PT, PT, R5, UR7, RZ, P0, !PT ;  /* 0x00000007050f7c10 */ /* 0x000fc600087fe4ff */
[----:B------:R-:W-:-:S05]  /*3950*/  IMAD.WIDE R18, R19, 0x4, R14 ;  /* 0x0000000413127825 */ /* 0x000fca00078e020e */
[----:B------:R-:W3:Y:S01]  /*3960*/  LDG.E R21, desc[UR12][R18.64+-0x600] ;  /* 0xfffa000c12157981 */ /* 0x000ee2000c1e1900 */
[----:B-1----:R-:W-:Y:S01]  /*3970*/  HFMA2 R16, -RZ, RZ, 0, 0 ;  /* 0x00000000ff107431 */ /* 0x002fe200000001ff */
[-C--:B--2---:R-:W-:Y:S02]  /*3980*/  IABS R22, R4.reuse ;  /* 0x0000000400167213 */ /* 0x084fe40000000000 */
[----:B------:R-:W-:Y:S02]  /*3990*/  IABS R24, R4 ;  /* 0x0000000400187213 */ /* 0x000fe40000000000 */
[----:B------:R-:W0:Y:S03]  /*39a0*/  I2F.RP R28, R22 ;  /* 0x00000016001c7306 */ /* 0x000e260000209400 */
[----:B------:R-:W-:-:S05]  /*39b0*/  IMAD.MOV R24, RZ, RZ, -R24 ;  /* 0x000000ffff187224 */ /* 0x000fca00078e0a18 */
[----:B0-----:R-:W0:Y:S01]  /*39c0*/  MUFU.RCP R28, R28 ;  /* 0x0000001c001c7308 */ /* 0x001e220000001000 */
[----:B---3--:R-:W-:Y:S02]  /*39d0*/  IABS R25, R21 ;  /* 0x0000001500197213 */ /* 0x008fe40000000000 */
[----:B------:R-:W-:Y:S01]  /*39e0*/  ISETP.GE.AND P2, PT, R21, RZ, PT ;  /* 0x000000ff1500720c */ /* 0x000fe20003f46270 */
[----:B0-----:R-:W-:-:S04]  /*39f0*/  VIADD R29, R28, 0xffffffe ;  /* 0x0ffffffe1c1d7836 */ /* 0x001fc80000000000 */
[----:B------:R-:W0:Y:S02]  /*3a00*/  F2I.FTZ.U32.TRUNC.NTZ R17, R29 ;  /* 0x0000001d00117305 */ /* 0x000e24000021f000 */
[----:B0-----:R-:W-:-:S04]  /*3a10*/  IMAD.MOV R23, RZ, RZ, -R17 ;  /* 0x000000ffff177224 */ /* 0x001fc800078e0a11 */
        /* <DEDUP_REMOVED lines=8> */
[----:B------:R-:W-:Y:S01]  /*3aa0*/  @!P1 IMAD.IADD R23, R23, 0x1, -R22 ;  /* 0x0000000117179824 */ /* 0x000fe200078e0a16 */
[----:B------:R-:W-:-:S03]  /*3ab0*/  IADD3 R16, P1, PT, R20, UR4, RZ ;  /* 0x0000000414107c10 */ /* 0x000fc6000ff3e0ff */
[----:B------:R-:W-:Y:S01]  /*3ac0*/  @!P2 IMAD.MOV R23, RZ, RZ, -R23 ;  /* 0x000000ffff17a224 */ /* 0x000fe200078e0a17 */
[----:B------:R-:W-:Y:S02]  /*3ad0*/  @!P0 LOP3.LUT R23, RZ, R4, RZ, 0x33, !PT ;  /* 0x00000004ff178212 */ /* 0x000fe400078e33ff */
[----:B------:R-:W-:Y:S02]  /*3ae0*/  IADD3.X R17, PT, PT, R5, UR5, RZ, P1, !PT ;  /* 0x0000000505117c10 */ /* 0x000fe40008ffe4ff */
[----:B------:R-:W-:Y:S01]  /*3af0*/  ISETP.NE.AND P0, PT, R23, RZ, PT ;  /* 0x000000ff1700720c */ /* 0x000fe20003f05270 */
[----:B------:R-:W-:-:S03]  /*3b00*/  IMAD.WIDE R22, R26, 0x4, R12 ;  /* 0x000000041a167825 */ /* 0x000fc600078e020c */
[----:B------:R-:W-:Y:S01]  /*3b10*/  SEL R25, RZ, 0xa, !P0 ;  /* 0x0000000aff197807 */ /* 0x000fe20004000000 */
[----:B------:R-:W-:-:S05]  /*3b20*/  IMAD.WIDE R4, R26, 0x4, R16 ;  /* 0x000000041a047825 */ /* 0x000fca00078e0210 */
[----:B------:R0:W-:Y:S04]  /*3b30*/  STG.E desc[UR12][R4.64+-0x600], R25 ;  /* 0xfffa001904007986 */ /* 0x0001e8000c10190c */
[----:B------:R-:W2:Y:S04]  /*3b40*/  LDG.E R22, desc[UR12][R22.64+-0x400] ;  /* 0xfffc000c16167981 */ /* 0x000ea8000c1e1900 */
[----:B------:R-:W3:Y:S01]  /*3b50*/  LDG.E R23, desc[UR12][R18.64+-0x400] ;  /* 0xfffc000c12177981 */ /* 0x000ee2000c1e1900 */
[----:B--2---:R-:W-:-:S04]  /*3b60*/  IABS R24, R22 ;  /* 0x0000001600187213 */ /* 0x004fc80000000000 */
[----:B------:R-:W1:Y:S01]  /*3b70*/  I2F.RP R28, R24 ;  /* 0x00000018001c7306 */ /* 0x000e620000209400 */
[----:B---3--:R-:W-:-:S07]  /*3b80*/  ISETP.GE.AND P2, PT, R23, RZ, PT ;  /* 0x000000ff1700720c */ /* 0x008fce0003f46270 */
[----:B-1----:R-:W1:Y:S02]  /*3b90*/  MUFU.RCP R28, R28 ;  /* 0x0000001c001c7308 */ /* 0x002e640000001000 */
[----:B-1----:R-:W-:-:S06]  /*3ba0*/  VIADD R29, R28, 0xffffffe ;  /* 0x0ffffffe1c1d7836 */ /* 0x002fcc0000000000 */
[----:B------:R-:W1:Y:S02]  /*3bb0*/  F2I.FTZ.U32.TRUNC.NTZ R21, R29 ;  /* 0x0000001d00157305 */ /* 0x000e64000021f000 */
[----:B-1----:R-:W-:-:S04]  /*3bc0*/  IMAD.MOV R20, RZ, RZ, -R21 ;  /* 0x000000ffff147224 */ /* 0x002fc800078e0a15 */
[----:B0-----:R-:W-:Y:S02]  /*3bd0*/  IMAD R25, R20, R24, RZ ;  /* 0x0000001814197224 */ /* 0x001fe400078e02ff */
[----:B------:R-:W-:-:S04]  /*3be0*/  IMAD.MOV.U32 R20, RZ, RZ, RZ ;  /* 0x000000ffff147224 */ /* 0x000fc800078e00ff */
[----:B------:R-:W-:Y:S01]  /*3bf0*/  IMAD.HI.U32 R20, R21, R25, R20 ;  /* 0x0000001915147227 */ /* 0x000fe200078e0014 */
[----:B------:R-:W-:Y:S02]  /*3c00*/  IABS R21, R22 ;  /* 0x0000001600157213 */ /* 0x000fe40000000000 */
[----:B------:R-:W-:Y:S02]  /*3c10*/  IABS R25, R23 ;  /* 0x0000001700197213 */ /* 0x000fe40000000000 */
[----:B------:R-:W-:-:S03]  /*3c20*/  IADD3 R21, PT, PT, RZ, -R21, RZ ;  /* 0x80000015ff157210 */ /* 0x000fc60007ffe0ff */
        /* <DEDUP_REMOVED lines=26> */
[----:B------:R-:W-:-:S03]  /*3dd0*/  IABS R25, R23 ;  /* 0x0000001700197213 */ /* 0x000fc60000000000 */
        /* <DEDUP_REMOVED lines=98> */
[----:B------:R-:W2:Y:S04]  /*4400*/  LDG.E R20, desc[UR12][R20.64+0x600] ;  /* 0x0006000c14147981 */ /* 0x000ea8000c1e1900 */
[----:B------:R-:W3:Y:S01]  /*4410*/  LDG.E R21, desc[UR12][R18.64+0x600] ;  /* 0x0006000c12157981 */ /* 0x000ee2000c1e1900 */
[----:B------:R-:W-:Y:S02]  /*4420*/  LOP3.LUT R29, R27, 0x7ffffff8, RZ, 0xc0, !PT ;  /* 0x7ffffff81b1d7812 */ /* 0x000fe400078ec0ff */
[----:B--2---:R-:W-:-:S02]  /*4430*/  IABS R22, R20 ;  /* 0x0000001400167213 */ /* 0x004fc40000000000 */
[----:B0-----:R-:W-:Y:S02]  /*4440*/  IABS R23, R20 ;  /* 0x0000001400177213 */ /* 0x001fe40000000000 */
[----:B------:R-:W0:Y:S01]  /*4450*/  I2F.RP R26, R22 ;  /* 0x00000016001a7306 */ /* 0x000e220000209400 */
[----:B---3--:R-:W-:Y:S02]  /*4460*/  IABS R18, R21 ;  /* 0x0000001500127213 */ /* 0x008fe40000000000 */
[----:B------:R-:W-:-:S05]  /*4470*/  ISETP.GE.AND P2, PT, R21, RZ, PT ;  /* 0x000000ff1500720c */ /* 0x000fca0003f46270 */
[----:B0-----:R-:W0:Y:S02]  /*4480*/  MUFU.RCP R26, R26 ;  /* 0x0000001a001a7308 */ /* 0x001e240000001000 */
[----:B0-----:R-:W-:-:S06]  /*4490*/  IADD3 R28, PT, PT, R26, 0xffffffe, RZ ;  /* 0x0ffffffe1a1c7810 */ /* 0x001fcc0007ffe0ff */
[----:B------:R-:W0:Y:S02]  /*44a0*/  F2I.FTZ.U32.TRUNC.NTZ R19, R28 ;  /* 0x0000001c00137305 */ /* 0x000e24000021f000 */
[----:B0-----:R-:W-:-:S04]  /*44b0*/  IMAD.MOV R25, RZ, RZ, -R19 ;  /* 0x000000ffff197224 */ /* 0x001fc800078e0a13 */
[----:B------:R-:W-:Y:S02]  /*44c0*/  IMAD R24, R25, R22, RZ ;  /* 0x0000001619187224 */ /* 0x000fe400078e02ff */
[----:B------:R-:W-:Y:S02]  /*44d0*/  IMAD.MOV.U32 R25, RZ, RZ, R18 ;  /* 0x000000ffff197224 */ /* 0x000fe400078e0012 */
[----:B------:R-:W-:-:S04]  /*44e0*/  IMAD.MOV.U32 R18, RZ, RZ, RZ ;  /* 0x000000ffff127224 */ /* 0x000fc800078e00ff */
[----:B------:R-:W-:-:S04]  /*44f0*/  IMAD.HI.U32 R24, R19, R24, R18 ;  /* 0x0000001813187227 */ /* 0x000fc800078e0012 */
[----:B------:R-:W-:Y:S02]  /*4500*/  IMAD.MOV R18, RZ, RZ, -R23 ;  /* 0x000000ffff127224 */ /* 0x000fe400078e0a17 */
[----:B------:R-:W-:-:S04]  /*4510*/  IMAD.HI.U32 R24, R24, R25, RZ ;  /* 0x0000001918187227 */ /* 0x000fc800078e00ff */
[----:B------:R-:W-:Y:S01]  /*4520*/  IMAD R25, R24, R18, R25 ;  /* 0x0000001218197224 */ /* 0x000fe200078e0219 */
[----:B------:R-:W-:-:S04]  /*4530*/  IADD3 R18, PT, PT, -R29, 0x8, RZ ;  /* 0x000000081d127810 */ /* 0x000fc80007ffe1ff */
[----:B------:R-:W-:-:S13]  /*4540*/  ISETP.GT.U32.AND P0, PT, R22, R25, PT ;  /* 0x000000191600720c */ /* 0x000fda0003f04070 */
[----:B------:R-:W-:Y:S01]  /*4550*/  @!P0 IMAD.IADD R25, R25, 0x1, -R22 ;  /* 0x0000000119198824 */ /* 0x000fe200078e0a16 */
[----:B------:R-:W-:-:S04]  /*4560*/  ISETP.NE.AND P0, PT, R20, RZ, PT ;  /* 0x000000ff1400720c */ /* 0x000fc80003f05270 */
[----:B------:R-:W-:-:S13]  /*4570*/  ISETP.GT.U32.AND P1, PT, R22, R25, PT ;  /* 0x000000191600720c */ /* 0x000fda0003f24070 */
[----:B------:R-:W-:Y:S01]  /*4580*/  @!P1 IMAD.IADD R25, R25, 0x1, -R22 ;  /* 0x0000000119199824 */ /* 0x000fe200078e0a16 */
[----:B------:R-:W-:-:S03]  /*4590*/  IADD3 R2, P1, PT, R2, 0x1000, RZ ;  /* 0x0000100002027810 */ /* 0x000fc60007f3e0ff */
[----:B------:R-:W-:Y:S01]  /*45a0*/  @!P2 IMAD.MOV R25, RZ, RZ, -R25 ;  /* 0x000000ffff19a224 */ /* 0x000fe200078e0a19 */
[----:B------:R-:W-:Y:S02]  /*45b0*/  @!P0 LOP3.LUT R25, RZ, R20, RZ, 0x33, !PT ;  /* 0x00000014ff198212 */ /* 0x000fe400078e33ff */
[----:B------:R-:W-:Y:S02]  /*45c0*/  IADD3.X R0, PT, PT, RZ, R0, RZ, P1, !PT ;  /* 0x00000000ff007210 */ /* 0x000fe40000ffe4ff */
[----:B------:R-:W-:-:S04]  /*45d0*/  ISETP.NE.AND P0, PT, R25, RZ, PT ;  /* 0x000000ff1900720c */ /* 0x000fc80003f05270 */
[----:B------:R-:W-:Y:S02]  /*45e0*/  SEL R19, RZ, 0xa, !P0 ;  /* 0x0000000aff137807 */ /* 0x000fe40004000000 */
[----:B------:R-:W-:-:S03]  /*45f0*/  ISETP.NE.AND P0, PT, R18, RZ, PT ;  /* 0x000000ff1200720c */ /* 0x000fc60003f05270 */
[----:B------:R0:W-:Y:S10]  /*4600*/  STG.E desc[UR12][R4.64+0x600], R19 ;  /* 0x0006001304007986 */ /* 0x0001f4000c10190c */
[----:B------:R-:W-:Y:S05]  /*4610*/  @!P0 BRA `(.L_x_54) ;  /* 0x0000000c00bc8947 */ /* 0x000fea0003800000 */
[----:B------:R-:W-:Y:S02]  /*4620*/  VIADD R3, R3, 0x480 ;  /* 0x0000048003037836 */ /* 0x000fe40000000000 */
[----:B0-----:R-:W-:-:S07]  /*4630*/  IMAD.MOV.U32 R4, RZ, RZ, R18 ;  /* 0x000000ffff047224 */ /* 0x001fce00078e0012 */
.L_x_55:
[C---:B------:R-:W-:Y:S01]  /*4640*/  IADD3 RZ, P0, PT, R10.reuse, R2, RZ ;  /* 0x000000020aff7210 */ /* 0x040fe20007f1e0ff */
[----:B------:R-:W-:Y:S01]  /*4650*/  IMAD.IADD R24, R10, 0x1, R2 ;  /* 0x000000010a187824 */ /* 0x000fe200078e0202 */
[----:B------:R-:W0:Y:S01]  /*4660*/  S2R R20, SR_TID.X ;  /* 0x0000000000147919 */ /* 0x000e220000002100 */
[----:B------:R-:W0:Y:S02]  /*4670*/  LDC.64 R22, c[0x0][0x398] ;  /* 0x0000e600ff167b82 */ /* 0x000e240000000a00 */
[----:B------:R-:W-:-:S05]  /*4680*/  IMAD.X R25, R11, 0x1, R0, P0 ;  /* 0x000000010b197824 */ /* 0x000fca00000e0600 */
[----:B------:R-:W2:Y:S01]  /*4690*/  LDG.E R5, desc[UR12][R24.64] ;  /* 0x0000000c18057981 */ /* 0x000ea2000c1e1900 */
[----:B0-----:R-:W-:-:S03]  /*46a0*/  IMAD.WIDE.U32 R20, R20, 0x4, R22 ;  /* 0x0000000414147825 */ /* 0x001fc600078e0016 */
[----:B------:R-:W-:-:S05]  /*46b0*/  IADD3 R18, P0, PT, R20, R2, RZ ;  /* 0x0000000214127210 */ /* 0x000fca0007f1e0ff */
[----:B------:R-:W-:-:S05]  /*46c0*/  IMAD.X R19, R21, 0x1, R0, P0 ;  /* 0x0000000115137824 */ /* 0x000fca00000e0600 */
[----:B------:R-:W3:Y:S01]  /*46d0*/  LDG.E R18, desc[UR12][R18.64] ;  /* 0x0000000c12127981 */ /* 0x000ee2000c1e1900 */
[----:B--2---:R-:W-:-:S04]  /*46e0*/  IABS R22, R5 ;  /* 0x0000000500167213 */ /* 0x004fc80000000000 */
[----:B------:R-:W0:Y:S08]  /*46f0*/  I2F.RP R26, R22 ;  /* 0x00000016001a7306 */ /* 0x000e300000209400 */
[----:B0-----:R-:W0:Y:S02]  /*4700*/  MUFU.RCP R26, R26 ;  /* 0x0000001a001a7308 */ /* 0x001e240000001000 */
[----:B0-----:R-:W-:-:S02]  /*4710*/  VIADD R20, R26, 0xffffffe ;  /* 0x0ffffffe1a147836 */ /* 0x001fc40000000000 */
[----:B------:R-:W2:Y:S04]  /*4720*/  LDL.64 R26, [R1] ;  /* 0x00000000011a7983 */ /* 0x000ea80000100a00 */
[----:B------:R0:W1:Y:S01]  /*4730*/  F2I.FTZ.U32.TRUNC.NTZ R21, R20 ;  /* 0x0000001400157305 */ /* 0x000062000021f000 */
[----:B------:R-:W-:Y:S02]  /*4740*/  IABS R24, R5 ;  /* 0x0000000500187213 */ /* 0x000fe40000000000 */
[----:B---3--:R-:W-:Y:S01]  /*4750*/  IABS R19, R18 ;  /* 0x0000001200137213 */ /* 0x008fe20000000000 */
[----:B0-----:R-:W-:Y:S02]  /*4760*/  IMAD.MOV.U32 R20, RZ, RZ, RZ ;  /* 0x000000ffff147224 */ /* 0x001fe400078e00ff */
[----:B-1----:R-:W-:-:S04]  /*4770*/  IMAD.MOV R23, RZ, RZ, -R21 ;  /* 0x000000ffff177224 */ /* 0x002fc800078e0a15 */
[----:B------:R-:W-:-:S04]  /*4780*/  IMAD R23, R23, R22, RZ ;  /* 0x0000001617177224 */ /* 0x000fc800078e02ff */
[----:B------:R-:W-:Y:S01]  /*4790*/  IMAD.HI.U32 R23, R21, R23, R20 ;  /* 0x0000001715177227 */ /* 0x000fe200078e0014 */
[----:B------:R-:W-:-:S05]  /*47a0*/  IADD3 R24, PT, PT, RZ, -R24, RZ ;  /* 0x80000018ff187210 */ /* 0x000fca0007ffe0ff */
[----:B------:R-:W-:-:S04]  /*47b0*/  IMAD.HI.U32 R23, R23, R19, RZ ;  /* 0x0000001317177227 */ /* 0x000fc800078e00ff */
[----:B------:R-:W-:-:S05]  /*47c0*/  IMAD R19, R23, R24, R19 ;  /* 0x0000001817137224 */ /* 0x000fca00078e0213 */
[----:B------:R-:W-:Y:S02]  /*47d0*/  ISETP.GT.U32.AND P0, PT, R22, R19, PT ;  /* 0x000000131600720c */ /* 0x000fe40003f04070 */
[----:B------:R-:W-:-:S11]  /*47e0*/  ISETP.GE.AND P2, PT, R18, RZ, PT ;  /* 0x000000ff1200720c */ /* 0x000fd60003f46270 */
[----:B------:R-:W-:-:S05]  /*47f0*/  @!P0 IMAD.IADD R19, R19, 0x1, -R22 ;  /* 0x0000000113138824 */ /* 0x000fca00078e0a16 */
[----:B------:R-:W-:Y:S02]  /*4800*/  ISETP.GT.U32.AND P1, PT, R22, R19, PT ;  /* 0x000000131600720c */ /* 0x000fe40003f24070 */
[----:B------:R-:W-:-:S11]  /*4810*/  ISETP.NE.AND P0, PT, R5, RZ, PT ;  /* 0x000000ff0500720c */ /* 0x000fd60003f05270 */
[----:B------:R-:W-:-:S04]  /*4820*/  @!P1 IMAD.IADD R19, R19, 0x1, -R22 ;  /* 0x0000000113139824 */ /* 0x000fc800078e0a16 */
[----:B------:R-:W-:Y:S01]  /*4830*/  @!P2 IMAD.MOV R19, RZ, RZ, -R19 ;  /* 0x000000ffff13a224 */ /* 0x000fe200078e0a13 */
[----:B------:R-:W-:-:S04]  /*4840*/  @!P0 LOP3.LUT R19, RZ, R5, RZ, 0x33, !PT ;  /* 0x00000005ff138212 */ /* 0x000fc800078e33ff */
[----:B------:R-:W-:Y:S01]  /*4850*/  ISETP.NE.AND P0, PT, R19, RZ, PT ;  /* 0x000000ff1300720c */ /* 0x000fe20003f05270 */
[----:B------:R-:W-:-:S04]  /*4860*/  IMAD.WIDE R22, R3, 0x4, R12 ;  /* 0x0000000403167825 */ /* 0x000fc800078e020c */
[----:B------:R-:W-:Y:S01]  /*4870*/  IMAD.WIDE R20, R3, 0x4, R14 ;  /* 0x0000000403147825 */ /* 0x000fe200078e020e */
[----:B--2---:R-:W-:-:S05]  /*4880*/  IADD3 R18, P1, PT, R26, R2, RZ ;  /* 0x000000021a127210 */ /* 0x004fca0007f3e0ff */
[----:B------:R-:W-:Y:S01]  /*4890*/  IMAD.X R19, R27, 0x1, R0, P1 ;  /* 0x000000011b137824 */ /* 0x000fe200008e0600 */
[----:B------:R-:W-:-:S05]  /*48a0*/  SEL R27, RZ, 0xa, !P0 ;  /* 0x0000000aff1b7807 */ /* 0x000fca0004000000 */
[----:B------:R0:W-:Y:S04]  /*48b0*/  STG.E desc[UR12][R18.64], R27 ;  /* 0x0000001b12007986 */ /* 0x0001e8000c10190c */
[----:B------:R-:W2:Y:S04]  /*48c0*/  LDG.E R5, desc[UR12][R22.64+-0x600] ;  /* 0xfffa000c16057981 */ /* 0x000ea8000c1e1900 */
[----:B------:R-:W3:Y:S01]  /*48d0*/  LDG.E R24, desc[UR12][R20.64+-0x600] ;  /* 0xfffa000c14187981 */ /* 0x000ee2000c1e1900 */
[----:B--2---:R-:W-:-:S04]  /*48e0*/  IABS R25, R5 ;  /* 0x0000000500197213 */ /* 0x004fc80000000000 */
[----:B------:R-:W1:Y:S08]  /*48f0*/  I2F.RP R28, R25 ;  /* 0x00000019001c7306 */ /* 0x000e700000209400 */
[----:B-1----:R-:W1:Y:S02]  /*4900*/  MUFU.RCP R28, R28 ;  /* 0x0000001c001c7308 */ /* 0x002e640000001000 */
[----:B-1----:R-:W-:-:S06]  /*4910*/  VIADD R28, R28, 0xffffffe ;  /* 0x0ffffffe1c1c7836 */ /* 0x002fcc0000000000 */
[----:B0-----:R-:W0:Y:S02]  /*4920*/  F2I.FTZ.U32.TRUNC.NTZ R19, R28 ;  /* 0x0000001c00137305 */ /* 0x001e24000021f000 */
[----:B0-----:R-:W-:-:S04]  /*4930*/  IMAD.MOV R18, RZ, RZ, -R19 ;  /* 0x000000ffff127224 */ /* 0x001fc800078e0a13 */
[----:B------:R-:W-:Y:S01]  /*4940*/  IMAD R26, R18, R25, RZ ;  /* 0x00000019121a7224 */ /* 0x000fe200078e02ff */
[----:B------:R-:W-:-:S05]  /*4950*/  MOV R18, RZ ;  /* 0x000000ff00127202 */ /* 0x000fca0000000f00 */
[----:B------:R-:W-:Y:S01]  /*4960*/  IMAD.HI.U32 R26, R19, R26, R18 ;  /* 0x0000001a131a7227 */ /* 0x000fe200078e0012 */
[----:B------:R-:W-:Y:S02]  /*4970*/  IABS R19, R5 ;  /* 0x0000000500137213 */ /* 0x000fe40000000000 */
[----:B---3--:R-:W-:-:S03]  /*4980*/  IABS R18, R24 ;  /* 0x0000001800127213 */ /* 0x008fc60000000000 */
[----:B------:R-:W-:Y:S02]  /*4990*/  IMAD.MOV R19, RZ, RZ, -R19 ;  /* 0x000000ffff137224 */ /* 0x000fe400078e0a13 */
        /* <DEDUP_REMOVED lines=26> */
[----:B---3--:R-:W-:Y:S02]  /*4b40*/  IABS R24, R26 ;  /* 0x0000001a00187213 */ /* 0x008fe40000000000 */
[----:B------:R-:W-:-:S03]  /*4b50*/  IADD3 R25, PT, PT, RZ, -R25, RZ ;  /* 0x80000019ff197210 */ /* 0x000fc60007ffe0ff */
        /* <DEDUP_REMOVED lines=10> */
[----:B------:R-:W-:-:S04]  /*4c00*/  ISETP.NE.AND P0, PT, R24, RZ, PT ;  /* 0x000000ff1800720c */ /* 0x000fc80003f05270 */
        /* <DEDUP_REMOVED lines=20> */
[----:B------:R-:W-:-:S04]  /*4d50*/  @!P0 IADD3 R24, PT, PT, R24, -R27, RZ ;  /* 0x8000001b18188210 */ /* 0x000fc80007ffe0ff */
        /* <DEDUP_REMOVED lines=29> */
[----:B------:R-:W-:-:S05]  /*4f30*/  @!P1 IADD3 R24, PT, PT, R24, -R27, RZ ;  /* 0x8000001b18189210 */ /* 0x000fca0007ffe0ff */
        /* <DEDUP_REMOVED lines=26> */
[----:B------:R-:W-:-:S05]  /*50e0*/  @!P1 IMAD.IADD R24, R24, 0x1, -R27 ;  /* 0x0000000118189824 */ /* 0x000fca00078e0a1b */
[----:B------:R-:W-:Y:S02]  /*50f0*/  @!P2 IADD3 R24, PT, PT, -R24, RZ, RZ ;  /* 0x000000ff1818a210 */ /* 0x000fe40007ffe1ff */
        /* <DEDUP_REMOVED lines=32> */
[----:B------:R1:W0:Y:S02]  /*5300*/  LDG.E R5, desc[UR12][R20.64+0x600] ;  /* 0x0006000c14057981 */ /* 0x000224000c1e1900 */
[----:B-1----:R-:W-:Y:S01]  /*5310*/  IMAD.MOV.U32 R20, RZ, RZ, RZ ;  /* 0x000000ffff147224 */ /* 0x002fe200078e00ff */
[----:B------:R-:W-:Y:S01]  /*5320*/  IADD3 R4, PT, PT, R4, 0x8, RZ ;  /* 0x0000000804047810 */ /* 0x000fe20007ffe0ff */
[----:B------:R-:W-:Y:S01]  /*5330*/  VIADD R3, R3, 0x400 ;  /* 0x0000040003037836 */ /* 0x000fe20000000000 */
[----:B--2---:R-:W-:-:S04]  /*5340*/  IABS R23, R22 ;  /* 0x0000001600177213 */ /* 0x004fc80000000000 */
[----:B------:R-:W1:Y:S08]  /*5350*/  I2F.RP R27, R23 ;  /* 0x00000017001b7306 */ /* 0x000e700000209400 */
[----:B-1----:R-:W1:Y:S02]  /*5360*/  MUFU.RCP R27, R27 ;  /* 0x0000001b001b7308 */ /* 0x002e640000001000 */
[----:B-1----:R-:W-:-:S06]  /*5370*/  IADD3 R28, PT, PT, R27, 0xffffffe, RZ ;  /* 0x0ffffffe1b1c7810 */ /* 0x002fcc0007ffe0ff */
[----:B------:R-:W1:Y:S01]  /*5380*/  F2I.FTZ.U32.TRUNC.NTZ R21, R28 ;  /* 0x0000001c00157305 */ /* 0x000e62000021f000 */
[----:B0-----:R-:W-:Y:S02]  /*5390*/  IABS R25, R5 ;  /* 0x0000000500197213 */ /* 0x001fe40000000000 */
[----:B------:R-:W-:Y:S01]  /*53a0*/  IABS R26, R22 ;  /* 0x00000016001a7213 */ /* 0x000fe20000000000 */
[----:B-1----:R-:W-:-:S04]  /*53b0*/  IMAD.MOV R24, RZ, RZ, -R21 ;  /* 0x000000ffff187224 */ /* 0x002fc800078e0a15 */
[----:B------:R-:W-:-:S04]  /*53c0*/  IMAD R24, R24, R23, RZ ;  /* 0x0000001718187224 */ /* 0x000fc800078e02ff */
[----:B------:R-:W-:-:S04]  /*53d0*/  IMAD.HI.U32 R24, R21, R24, R20 ;  /* 0x0000001815187227 */ /* 0x000fc800078e0014 */
[----:B------:R-:W-:Y:S02]  /*53e0*/  IMAD.MOV R20, RZ, RZ, -R26 ;  /* 0x000000ffff147224 */ /* 0x000fe400078e0a1a */
[----:B------:R-:W-:-:S04]  /*53f0*/  IMAD.HI.U32 R24, R24, R25, RZ ;  /* 0x0000001918187227 */ /* 0x000fc800078e00ff */
[----:B------:R-:W-:-:S05]  /*5400*/  IMAD R20, R24, R20, R25 ;  /* 0x0000001418147224 */ /* 0x000fca00078e0219 */
[----:B------:R-:W-:-:S13]  /*5410*/  ISETP.GT.U32.AND P0, PT, R23, R20, PT ;  /* 0x000000141700720c */ /* 0x000fda0003f04070 */
[----:B------:R-:W-:-:S05]  /*5420*/  @!P0 IMAD.IADD R20, R20, 0x1, -R23 ;  /* 0x0000000114148824 */ /* 0x000fca00078e0a17 */
[----:B------:R-:W-:Y:S02]  /*5430*/  ISETP.GT.U32.AND P1, PT, R23, R20, PT ;  /* 0x000000141700720c */ /* 0x000fe40003f24070 */
[----:B------:R-:W-:Y:S02]  /*5440*/  ISETP.GE.AND P2, PT, R5, RZ, PT ;  /* 0x000000ff0500720c */ /* 0x000fe40003f46270 */
[----:B------:R-:W-:-:S09]  /*5450*/  ISETP.NE.AND P0, PT, R22, RZ, PT ;  /* 0x000000ff1600720c */ /* 0x000fd20003f05270 */
[----:B------:R-:W-:-:S04]  /*5460*/  @!P1 IMAD.IADD R20, R20, 0x1, -R23 ;  /* 0x0000000114149824 */ /* 0x000fc800078e0a17 */
[----:B------:R-:W-:-:S04]  /*5470*/  IMAD.MOV.U32 R5, RZ, RZ, R20 ;  /* 0x000000ffff057224 */ /* 0x000fc800078e0014 */
[----:B------:R-:W-:Y:S01]  /*5480*/  @!P2 IMAD.MOV R5, RZ, RZ, -R5 ;  /* 0x000000ffff05a224 */ /* 0x000fe200078e0a05 */
[----:B------:R-:W-:-:S04]  /*5490*/  @!P0 LOP3.LUT R5, RZ, R22, RZ, 0x33, !PT ;  /* 0x00000016ff058212 */ /* 0x000fc800078e33ff */
[----:B------:R-:W-:-:S04]  /*54a0*/  ISETP.NE.AND P0, PT, R5, RZ, PT ;  /* 0x000000ff0500720c */ /* 0x000fc80003f05270 */
[----:B------:R-:W-:-:S05]  /*54b0*/  SEL R5, RZ, 0xa, !P0 ;  /* 0x0000000aff057807 */ /* 0x000fca0004000000 */
[----:B------:R1:W-:Y:S01]  /*54c0*/  STG.E desc[UR12][R18.64+0x600], R5 ;  /* 0x0006000512007986 */ /* 0x0003e2000c10190c */
[----:B------:R-:W-:Y:S02]  /*54d0*/  ISETP.NE.AND P0, PT, R4, RZ, PT ;  /* 0x000000ff0400720c */ /* 0x000fe40003f05270 */
[----:B------:R-:W-:-:S05]  /*54e0*/  IADD3 R2, P1, PT, R2, 0x1000, RZ ;  /* 0x0000100002027810 */ /* 0x000fca0007f3e0ff */
[----:B------:R-:W-:-:S06]  /*54f0*/  IMAD.X R0, RZ, RZ, R0, P1 ;  /* 0x000000ffff007224 */ /* 0x000fcc00008e0600 */
[----:B-1----:R-:W-:Y:S05]  /*5500*/  @P0 BRA `(.L_x_55) ;  /* 0xfffffff0004c0947 */ /* 0x002fea000383ffff */
.L_x_54:
[----:B------:R-:W1:Y:S02]  /*5510*/  LDCU UR4, c[0x0][0x388] ;  /* 0x00007100ff0477ac */ /* 0x000e640008000800 */
[----:B-1----:R-:W-:-:S06]  /*5520*/  ULOP3.LUT UR11, UR4, 0x7, URZ, 0xc0, !UPT ;  /* 0x00000007040b7892 */ /* 0x002fcc000f8ec0ff */
[----:B------:R-:W-:-:S13]  /*5530*/  ISETP.NE.AND P0, PT, RZ, UR11, PT ;  /* 0x0000000bff007c0c */ /* 0x000fda000bf05270 */
[----:B------:R-:W-:Y:S05]  /*5540*/  @!P0 EXIT ;  /* 0x000000000000894d */ /* 0x000fea0003800000 */
[----:B------:R-:W1:Y:S01]  /*5550*/  LDCU.64 UR8, c[0x0][0x390] ;  /* 0x00007200ff0877ac */ /* 0x000e620008000a00 */
[----:B------:R-:W2:Y:S01]  /*5560*/  LDC R14, c[0x0][0x388] ;  /* 0x0000e200ff0e7b82 */ /* 0x000ea20000000800 */
[----:B------:R-:W3:Y:S01]  /*5570*/  S2R R0, SR_TID.X ;  /* 0x0000000000007919 */ /* 0x000ee20000002100 */
[----:B------:R-:W-:-:S04]  /*5580*/  USHF.L.U32 UR4, UR4, 0x7, URZ ;  /* 0x0000000704047899 */ /* 0x000fc800080006ff */
[----:B------:R-:W-:Y:S02]  /*5590*/  USHF.R.S32.HI UR6, URZ, 0x1f, UR4 ;  /* 0x0000001fff067899 */ /* 0x000fe40008011404 */
[----:B------:R-:W-:Y:S02]  /*55a0*/  UIMAD.WIDE.U32 UR4, UR4, UR10, URZ ;  /* 0x0000000a040472a5 */ /* 0x000fe4000f8e00ff */
[----:B------:R-:W-:Y:S02]  /*55b0*/  UIMAD UR6, UR6, UR10, URZ ;  /* 0x0000000a060672a4 */ /* 0x000fe4000f8e02ff */
[----:B------:R-:W-:Y:S02]  /*55c0*/  USHF.L.U32 UR7, UR4, 0x2, URZ ;  /* 0x0000000204077899 */ /* 0x000fe400080006ff */
[----:B------:R-:W-:Y:S02]  /*55d0*/  UIADD3 UR6, UPT, UPT, UR5, UR6, URZ ;  /* 0x0000000605067290 */ /* 0x000fe4000fffe0ff */
[----:B-1----:R-:W-:-:S02]  /*55e0*/  UIADD3 UR7, UP0, UPT, UR7, UR8, URZ ;  /* 0x0000000807077290 */ /* 0x002fc4000ff1e0ff */
[----:B------:R-:W-:-:S04]  /*55f0*/  USHF.L.U64.HI UR6, UR4, 0x2, UR6 ;  /* 0x0000000204067899 */ /* 0x000fc80008010206 */
[----:B------:R-:W-:Y:S01]  /*5600*/  UIADD3.X UR6, UPT, UPT, UR6, UR9, URZ, UP0, !UPT ;  /* 0x0000000906067290 */ /* 0x000fe200087fe4ff */
[----:B--2---:R-:W-:Y:S01]  /*5610*/  LOP3.LUT R20, R14, 0x3, RZ, 0xc0, !PT ;  /* 0x000000030e147812 */ /* 0x004fe200078ec0ff */
[----:B------:R-:W-:Y:S01]  /*5620*/  UISETP.GE.U32.AND UP0, UPT, UR11, 0x4, UPT ;  /* 0x000000040b00788c */ /* 0x000fe2000bf06070 */
[----:B------:R-:W-:Y:S02]  /*5630*/  IMAD.U32 R2, RZ, RZ, UR7 ;  /* 0x00000007ff027e24 */ /* 0x000fe4000f8e00ff */
[----:B------:R-:W-:Y:S01]  /*5640*/  ISETP.NE.AND P0, PT, R20, RZ, PT ;  /* 0x000000ff1400720c */ /* 0x000fe20003f05270 */
[----:B------:R-:W-:-:S05]  /*5650*/  IMAD.U32 R3, RZ, RZ, UR6 ;  /* 0x00000006ff037e24 */ /* 0x000fca000f8e00ff */
[----:B---3--:R-:W-:Y:S07]  /*5660*/  BRA.U !UP0, `(.L_x_56) ;  /* 0x0000000508d47547 */ /* 0x008fee000b800000 */
[----:B------:R-:W-:-:S04]  /*5670*/  IMAD R15, R29, 0x80, R0 ;  /* 0x000000801d0f7824 */ /* 0x000fc800078e0200 */
[----:B------:R-:W-:-:S05]  /*5680*/  IMAD.WIDE R10, R15, 0x4, R8 ;  /* 0x000000040f0a7825 */ /* 0x000fca00078e0208 */
[----:B------:R-:W2:Y:S01]  /*5690*/  LDG.E R21, desc[UR12][R10.64] ;  /* 0x0000000c0a157981 */ /* 0x000ea2000c1e1900 */
[----:B0-----:R-:W-:-:S05]  /*56a0*/  IMAD.WIDE R4, R15, 0x4, R6 ;  /* 0x000000040f047825 */ /* 0x001fca00078e0206 */
[----:B------:R-:W3:Y:S01]  /*56b0*/  LDG.E R16, desc[UR12][R4.64] ;  /* 0x0000000c04107981 */ /* 0x000ee2000c1e1900 */
[-C--:B--2---:R-:W-:Y:S02]  /*56c0*/  IABS R17, R21.reuse ;  /* 0x0000001500117213 */ /* 0x084fe40000000000 */
[----:B------:R-:W-:Y:S02]  /*56d0*/  IABS R23, R21 ;  /* 0x0000001500177213 */ /* 0x000fe40000000000 */
[----:B------:R-:W0:Y:S02]  /*56e0*/  I2F.RP R18, R17 ;  /* 0x0000001100127306 */ /* 0x000e240000209400 */
[----:B------:R-:W-:Y:S02]  /*56f0*/  IADD3 R23, PT, PT, RZ, -R23, RZ ;  /* 0x80000017ff177210 */ /* 0x000fe40007ffe0ff */
[----:B---3--:R-:W-:-:S04]  /*5700*/  ISETP.GE.AND P3, PT, R16, RZ, PT ;  /* 0x000000ff1000720c */ /* 0x008fc80003f66270 */
[----:B0-----:R-:W0:Y:S02]  /*5710*/  MUFU.RCP R18, R18 ;  /* 0x0000001200127308 */ /* 0x001e240000001000 */
[----:B0-----:R-:W-:Y:S01]  /*5720*/  VIADD R12, R18, 0xffffffe ;  /* 0x0ffffffe120c7836 */ /* 0x001fe20000000000 */
[----:B------:R-:W-:-:S05]  /*5730*/  IABS R18, R16 ;  /* 0x0000001000127213 */ /* 0x000fca0000000000 */
[----:B------:R0:W1:Y:S02]  /*5740*/  F2I.FTZ.U32.TRUNC.NTZ R13, R12 ;  /* 0x0000000c000d7305 */ /* 0x000064000021f000 */
[----:B0-----:R-:W-:Y:S02]  /*5750*/  IMAD.MOV.U32 R12, RZ, RZ, RZ ;  /* 0x000000ffff0c7224 */ /* 0x001fe400078e00ff */
[----:B-1----:R-:W-:-:S04]  /*5760*/  IMAD.MOV R22, RZ, RZ, -R13 ;  /* 0x000000ffff167224 */ /* 0x002fc800078e0a0d */
[----:B------:R-:W-:-:S04]  /*5770*/  IMAD R19, R22, R17, RZ ;  /* 0x0000001116137224 */ /* 0x000fc800078e02ff */
[----:B------:R-:W-:-:S04]  /*5780*/  IMAD.HI.U32 R13, R13, R19, R12 ;  /* 0x000000130d0d7227 */ /* 0x000fc800078e000c */
[----:B------:R-:W-:Y:S02]  /*5790*/  IMAD.MOV.U32 R19, RZ, RZ, R23 ;  /* 0x000000ffff137224 */ /* 0x000fe400078e0017 */
        /* <DEDUP_REMOVED lines=15> */
[-C--:B--2---:R-:W-:Y:S02]  /*5890*/  IABS R19, R15.reuse ;  /* 0x0000000f00137213 */ /* 0x084fe40000000000 */
[----:B------:R-:W-:-:S02]  /*58a0*/  IABS R23, R15 ;  /* 0x0000000f00177213 */ /* 0x000fc40000000000 */
[----:B------:R-:W1:Y:S01]  /*58b0*/  I2F.RP R22, R19 ;  /* 0x0000001300167306 */ /* 0x000e620000209400 */
[----:B---3--:R-:W-:Y:S02]  /*58c0*/  ISETP.GE.AND P3, PT, R18, RZ, PT ;  /* 0x000000ff1200720c */ /* 0x008fe40003f66270 */
[----:B------:R-:W-:-:S05]  /*58d0*/  IMAD.MOV R23, RZ, RZ, -R23 ;  /* 0x000000ffff177224 */ /* 0x000fca00078e0a17 */
[----:B-1----:R-:W1:Y:S02]  /*58e0*/  MUFU.RCP R22, R22 ;  /* 0x0000001600167308 */ /* 0x002e640000001000 */
[----:B-1----:R-:W-:Y:S01]  /*58f0*/  VIADD R16, R22, 0xffffffe ;  /* 0x0ffffffe16107836 */ /* 0x002fe20000000000 */
[----:B------:R-:W-:-:S05]  /*5900*/  IABS R22, R18 ;  /* 0x0000001200167213 */ /* 0x000fca0000000000 */
[----:B------:R1:W2:Y:S02]  /*5910*/  F2I.FTZ.U32.TRUNC.NTZ R17, R16 ;  /* 0x0000001000117305 */ /* 0x0002a4000021f000 */
[----:B-1----:R-:W-:Y:S01]  /*5920*/  IMAD.MOV.U32 R16, RZ, RZ, RZ ;  /* 0x000000ffff107224 */ /* 0x002fe200078e00ff */
[----:B--2---:R-:W-:-:S05]  /*5930*/  IADD3 R24, PT, PT, RZ, -R17, RZ ;  /* 0x80000011ff187210 */ /* 0x004fca0007ffe0ff */
[----:B0-----:R-:W-:-:S04]  /*5940*/  IMAD R21, R24, R19, RZ ;  /* 0x0000001318157224 */ /* 0x001fc800078e02ff */
        /* <DEDUP_REMOVED lines=22> */
[----:B-1----:R-:W-:Y:S02]  /*5ab0*/  IADD3 R16, PT, PT, R22, 0xffffffe, RZ ;  /* 0x0ffffffe16107810 */ /* 0x002fe40007ffe0ff */
[----:B------:R-:W-:-:S04]  /*5ac0*/  IABS R22, R18 ;  /* 0x0000001200167213 */ /* 0x000fc80000000000 */
[----:B------:R1:W2:Y:S02]  /*5ad0*/  F2I.FTZ.U32.TRUNC.NTZ R17, R16 ;  /* 0x0000001000117305 */ /* 0x0002a4000021f000 */
[----:B-1----:R-:W-:Y:S02]  /*5ae0*/  IMAD.MOV.U32 R16, RZ, RZ, RZ ;  /* 0x000000ffff107224 */ /* 0x002fe400078e00ff */
[----:B--2---:R-:W-:-:S04]  /*5af0*/  IMAD.MOV R24, RZ, RZ, -R17 ;  /* 0x000000ffff187224 */ /* 0x004fc800078e0a11 */
        /* <DEDUP_REMOVED lines=15> */
[----:B------:R-:W2:Y:S04]  /*5bf0*/  LDG.E R10, desc[UR12][R10.64+0x600] ;  /* 0x0006000c0a0a7981 */ /* 0x000ea8000c1e1900 */
[----:B------:R1:W0:Y:S01]  /*5c00*/  LDG.E R4, desc[UR12][R4.64+0x600] ;  /* 0x0006000c04047981 */ /* 0x000222000c1e1900 */
[----:B------:R-:W-:Y:S01]  /*5c10*/  VIADD R29, R29, 0x4 ;  /* 0x000000041d1d7836 */ /* 0x000fe20000000000 */
[----:B--2---:R-:W-:-:S02]  /*5c20*/  IABS R15, R10 ;  /* 0x0000000a000f7213 */ /* 0x004fc40000000000 */
[----:B-1----:R-:W-:Y:S02]  /*5c30*/  IABS R5, R10 ;  /* 0x0000000a00057213 */ /* 0x002fe40000000000 */
[----:B------:R-:W1:Y:S01]  /*5c40*/  I2F.RP R18, R15 ;  /* 0x0000000f00127306 */ /* 0x000e620000209400 */
[----:B0-----:R-:W-:Y:S02]  /*5c50*/  IABS R19, R4 ;  /* 0x0000000400137213 */ /* 0x001fe40000000000 */
[----:B------:R-:W-:Y:S01]  /*5c60*/  IMAD.MOV R5, RZ, RZ, -R5 ;  /* 0x000000ffff057224 */ /* 0x000fe200078e0a05 */
[----:B------:R-:W-:-:S04]  /*5c70*/  ISETP.GE.AND P3, PT, R4, RZ, PT ;  /* 0x000000ff0400720c */ /* 0x000fc80003f66270 */
[----:B-1----:R-:W0:Y:S02]  /*5c80*/  MUFU.RCP R18, R18 ;  /* 0x0000001200127308 */ /* 0x002e240000001000 */
[----:B0-----:R-:W-:-:S06]  /*5c90*/  VIADD R16, R18, 0xffffffe ;  /* 0x0ffffffe12107836 */ /* 0x001fcc0000000000 */
[----:B------:R0:W1:Y:S02]  /*5ca0*/  F2I.FTZ.U32.TRUNC.NTZ R17, R16 ;  /* 0x0000001000117305 */ /* 0x000064000021f000 */
        /* <DEDUP_REMOVED lines=17> */
.L_x_56:
[----:B------:R-:W-:Y:S05]  /*5dc0*/  @!P0 EXIT ;  /* 0x000000000000894d */ /* 0x000fea0003800000 */
[----:B------:R-:W-:Y:S02]  /*5dd0*/  ISETP.NE.AND P1, PT, R20, 0x1, PT ;  /* 0x000000011400780c */ /* 0x000fe40003f25270 */
[----:B------:R-:W-:-:S04]  /*5de0*/  LOP3.LUT R14, R14, 0x1, RZ, 0xc0, !PT ;  /* 0x000000010e0e7812 */ /* 0x000fc800078ec0ff */
[----:B------:R-:W-:-:S07]  /*5df0*/  ISETP.NE.U32.AND P0, PT, R14, 0x1, PT ;  /* 0x000000010e00780c */ /* 0x000fce0003f05070 */
[----:B------:R-:W-:Y:S06]  /*5e00*/  @!P1 BRA `(.L_x_57) ;  /* 0x0000000000ec9947 */ /* 0x000fec0003800000 */
[----:B-1----:R-:W-:-:S04]  /*5e10*/  IMAD R13, R29, 0x80, R0 ;  /* 0x000000801d0d7824 */ /* 0x002fc800078e0200 */
[----:B------:R-:W-:-:S05]  /*5e20*/  IMAD.WIDE R10, R13, 0x4, R8 ;  /* 0x000000040d0a7825 */ /* 0x000fca00078e0208 */
[----:B------:R-:W2:Y:S01]  /*5e30*/  LDG.E R20, desc[UR12][R10.64] ;  /* 0x0000000c0a147981 */ /* 0x000ea2000c1e1900 */
[----:B0-----:R-:W-:-:S05]  /*5e40*/  IMAD.WIDE R4, R13, 0x4, R6 ;  /* 0x000000040d047825 */ /* 0x001fca00078e0206 */
[----:B------:R-:W3:Y:S01]  /*5e50*/  LDG.E R12, desc[UR12][R4.64] ;  /* 0x0000000c040c7981 */ /* 0x000ee2000c1e1900 */
[-C--:B--2---:R-:W-:Y:S02]  /*5e60*/  IABS R16, R20.reuse ;  /* 0x0000001400107213 */ /* 0x084fe40000000000 */
[----:B------:R-:W-:Y:S02]  /*5e70*/  IABS R21, R20 ;  /* 0x0000001400157213 */ /* 0x000fe40000000000 */
[----:B------:R-:W0:Y:S01]  /*5e80*/  I2F.RP R17, R16 ;  /* 0x0000001000117306 */ /* 0x000e220000209400 */
[----:B---3--:R-:W-:Y:S02]  /*5e90*/  IABS R18, R12 ;  /* 0x0000000c00127213 */ /* 0x008fe40000000000 */
[----:B------:R-:W-:Y:S01]  /*5ea0*/  ISETP.GE.AND P3, PT, R12, RZ, PT ;  /* 0x000000ff0c00720c */ /* 0x000fe20003f66270 */
[----:B------:R-:W-:-:S04]  /*5eb0*/  IMAD.WIDE R12, R13, 0x4, R2 ;  /* 0x000000040d0c7825 */ /* 0x000fc800078e0202 */
        /* <DEDUP_REMOVED lines=20> */
[----:B------:R-:W3:Y:S04]  /*6000*/  LDG.E R10, desc[UR12][R10.64+0x200] ;  /* 0x0002000c0a0a7981 */ /* 0x000ee8000c1e1900 */
[----:B------:R0:W4:Y:S01]  /*6010*/  LDG.E R4, desc[UR12][R4.64+0x200] ;  /* 0x0002000c04047981 */ /* 0x000122000c1e1900 */
[----:B------:R-:W-:Y:S01]  /*6020*/  VIADD R29, R29, 0x2 ;  /* 0x000000021d1d7836 */ /* 0x000fe20000000000 */
[----:B---3--:R-:W-:-:S02]  /*6030*/  IABS R18, R10 ;  /* 0x0000000a00127213 */ /* 0x008fc40000000000 */
[----:B0-----:R-:W-:Y:S02]  /*6040*/  IABS R5, R10 ;  /* 0x0000000a00057213 */ /* 0x001fe40000000000 */
[----:B------:R-:W0:Y:S01]  /*6050*/  I2F.RP R16, R18 ;  /* 0x0000001200107306 */ /* 0x000e220000209400 */
[----:B----4-:R-:W-:Y:S02]  /*6060*/  IABS R20, R4 ;  /* 0x0000000400147213 */ /* 0x010fe40000000000 */
[----:B------:R-:W-:Y:S02]  /*6070*/  IADD3 R5, PT, PT, RZ, -R5, RZ ;  /* 0x80000005ff057210 */ /* 0x000fe40007ffe0ff */
[----:B------:R-:W-:-:S03]  /*6080*/  ISETP.GE.AND P3, PT, R4, RZ, PT ;  /* 0x000000ff0400720c */ /* 0x000fc60003f66270 */
[----:B0-----:R-:W0:Y:S02]  /*6090*/  MUFU.RCP R16, R16 ;  /* 0x0000001000107308 */ /* 0x001e240000001000 */
[----:B0-----:R-:W-:-:S06]  /*60a0*/  VIADD R14, R16, 0xffffffe ;  /* 0x0ffffffe100e7836 */ /* 0x001fcc0000000000 */
        /* <DEDUP_REMOVED lines=17> */
.L_x_57:
[----:B------:R-:W-:Y:S05]  /*61c0*/  @P0 EXIT ;  /* 0x000000000000094d */ /* 0x000fea0003800000 */
[----:B------:R-:W-:-:S04]  /*61d0*/  IMAD R29, R29, 0x80, R0 ;  /* 0x000000801d1d7824 */ /* 0x000fc800078e0200 */
[----:B------:R-:W-:-:S05]  /*61e0*/  IMAD.WIDE R8, R29, 0x4, R8 ;  /* 0x000000041d087825 */ /* 0x000fca00078e0208 */
[----:B------:R-:W3:Y:S01]  /*61f0*/  LDG.E R11, desc[UR12][R8.64] ;  /* 0x0000000c080b7981 */ /* 0x000ee2000c1e1900 */
[----:B------:R-:W-:-:S06]  /*6200*/  IMAD.WIDE R6, R29, 0x4, R6 ;  /* 0x000000041d067825 */ /* 0x000fcc00078e0206 */
[----:B------:R4:W5:Y:S01]  /*6210*/  LDG.E R6, desc[UR12][R6.64] ;  /* 0x0000000c06067981 */ /* 0x000962000c1e1900 */
[----:B------:R-:W-:Y:S01]  /*6220*/  IMAD.WIDE R2, R29, 0x4, R2 ;  /* 0x000000041d027825 */ /* 0x000fe200078e0202 */
[-C--:B---3--:R-:W-:Y:S02]  /*6230*/  IABS R10, R11.reuse ;  /* 0x0000000b000a7213 */ /* 0x088fe40000000000 */
[----:B----4-:R-:W-:Y:S02]  /*6240*/  IABS R7, R11 ;  /* 0x0000000b00077213 */ /* 0x010fe40000000000 */
[----:B------:R-:W3:Y:S01]  /*6250*/  I2F.RP R0, R10 ;  /* 0x0000000a00007306 */ /* 0x000ee20000209400 */
[----:B-----5:R-:W-:Y:S02]  /*6260*/  IABS R8, R6 ;  /* 0x0000000600087213 */ /* 0x020fe40000000000 */
[----:B------:R-:W-:-:S05]  /*6270*/  ISETP.GE.AND P2, PT, R6, RZ, PT ;  /* 0x000000ff0600720c */ /* 0x000fca0003f46270 */
[----:B---3--:R-:W0:Y:S02]  /*6280*/  MUFU.RCP R0, R0 ;  /* 0x0000000000007308 */ /* 0x008e240000001000 */
[----:B0-----:R-:W-:Y:S02]  /*6290*/  VIADD R4, R0, 0xffffffe ;  /* 0x0ffffffe00047836 */ /* 0x001fe40000000000 */
[----:B------:R-:W-:-:S04]  /*62a0*/  IMAD.MOV R0, RZ, RZ, -R7 ;  /* 0x000000ffff007224 */ /* 0x000fc800078e0a07 */
[----:B-12---:R0:W1:Y:S02]  /*62b0*/  F2I.FTZ.U32.TRUNC.NTZ R5, R4 ;  /* 0x0000000400057305 */ /* 0x006064000021f000 */
        /* <DEDUP_REMOVED lines=17> */
.L_x_58:
[----:B------:R-:W-:-:S00]  /*63d0*/  BRA `(.L_x_58) ;  /* 0xfffffffc00fc7947 */ /* 0x000fc0000383ffff */
[----:B------:R-:W-:-:S00]  /*63e0*/  NOP ;  /* 0x0000000000007918 */ /* 0x000fc00000000000 */
        /* <DEDUP_REMOVED lines=9> */
.L_x_115:


//--------------------- .text._ZN3cub18CUB_300001_SM_10006detail9transform16transform_kernelINS2_10policy_hubILb1EN4cuda3std3__45tupleIJN6thrust24THRUST_300001_SM_1000_NS6detail15normal_iteratorINSA_10device_ptrIiEEEESF_EEEE10policy1000Ei12modZeroOrTenIiESF_JPiSL_EEEvT0_iT1_T2_DpNS2_10kernel_argIT3_EE --------------------------
	.section	.text._ZN3cub18CUB_300001_SM_10006detail9transform16transform_kernelINS2_10policy_hubILb1EN4cuda3std3__45tupleIJN6thrust24THRUST_300001_SM_1000_NS6detail15normal_iteratorINSA_10device_ptrIiEEEESF_EEEE10policy1000Ei12modZeroOrTenIiESF_JPiSL_EEEvT0_iT1_T2_DpNS2_10kernel_argIT3_EE,"ax",@progbits
	.align	128
        .global         _ZN3cub18CUB_300001_SM_10006detail9transform16transform_kernelINS2_10policy_hubILb1EN4cuda3std3__45tupleIJN6thrust24THRUST_300001_SM_1000_NS6detail15normal_iteratorINSA_10device_ptrIiEEEESF_EEEE10policy1000Ei12modZeroOrTenIiESF_JPiSL_EEEvT0_iT1_T2_DpNS2_10kernel_argIT3_EE
        .type           _ZN3cub18CUB_300001_SM_10006detail9transform16transform_kernelINS2_10policy_hubILb1EN4cuda3std3__45tupleIJN6thrust24THRUST_300001_SM_1000_NS6detail15normal_iteratorINSA_10device_ptrIiEEEESF_EEEE10policy1000Ei12modZeroOrTenIiESF_JPiSL_EEEvT0_iT1_T2_DpNS2_10kernel_argIT3_EE,@function
        .size           _ZN3cub18CUB_300001_SM_10006detail9transform16transform_kernelINS2_10policy_hubILb1EN4cuda3std3__45tupleIJN6thrust24THRUST_300001_SM_1000_NS6detail15normal_iteratorINSA_10device_ptrIiEEEESF_EEEE10policy1000Ei12modZeroOrTenIiESF_JPiSL_EEEvT0_iT1_T2_DpNS2_10kernel_argIT3_EE,(.L_x_116 - _ZN3cub18CUB_300001_SM_10006detail9transform16transform_kernelINS2_10policy_hubILb1EN4cuda3std3__45tupleIJN6thrust24THRUST_300001_SM_1000_NS6detail15normal_iteratorINSA_10device_ptrIiEEEESF_EEEE10policy1000Ei12modZeroOrTenIiESF_JPiSL_EEEvT0_iT1_T2_DpNS2_10kernel_argIT3_EE)
        .other          _ZN3cub18CUB_300001_SM_10006detail9transform16transform_kernelINS2_10policy_hubILb1EN4cuda3std3__45tupleIJN6thrust24THRUST_300001_SM_1000_NS6detail15normal_iteratorINSA_10device_ptrIiEEEESF_EEEE10policy1000Ei12modZeroOrTenIiESF_JPiSL_EEEvT0_iT1_T2_DpNS2_10kernel_argIT3_EE,@"STO_CUDA_ENTRY STV_DEFAULT"
_ZN3cub18CUB_300001_SM_10006detail9transform16transform_kernelINS2_10policy_hubILb1EN4cuda3std3__45tupleIJN6thrust24THRUST_300001_SM_1000_NS6detail15normal_iteratorINSA_10device_ptrIiEEEESF_EEEE10policy1000Ei12modZeroOrTenIiESF_JPiSL_EEEvT0_iT1_T2_DpNS2_10kernel_argIT3_EE:
.text._ZN3cub18CUB_300001_SM_10006detail9transform16transform_kernelINS2_10policy_hubILb1EN4cuda3std3__45tupleIJN6thrust24THRUST_300001_SM_1000_NS6detail15normal_iteratorINSA_10device_ptrIiEEEESF_EEEE10policy1000Ei12modZeroOrTenIiESF_JPiSL_EEEvT0_iT1_T2_DpNS2_10kernel_argIT3_EE:
[----:B------:R-:W0:Y:S08]  /*0000*/  LDC R1, c[0x0][0x37c] ;  /* 0x0000df00ff017b82 */ /* 0x000e300000000800 */
[----:B------:R-:W1:Y:S01]  /*0010*/  S2UR UR7, SR_CTAID.X ;  /* 0x00000000000779c3 */ /* 0x000e620000002500 */
[----:B------:R-:W2:Y:S01]  /*0020*/  LDCU.64 UR10, c[0x0][0x380] ;  /* 0x00007000ff0a77ac */ /* 0x000ea20008000a00 */
[----:B------:R-:W3:Y:S01]  /*0030*/  S2R R2, SR_TID.X ;  /* 0x0000000000027919 */ /* 0x000ee20000002100 */
[----:B------:R-:W-:Y:S01]  /*0040*/  BSSY.RECONVERGENT B0, `(.L_x_59) ;  /* 0x0000022000007945 */ /* 0x000fe20003800200 */
[----:B0-----:R-:W-:Y:S01]  /*0050*/  VIADD R1, R1, 0xfffffff8 ;  /* 0xfffffff801017836 */ /* 0x001fe20000000000 */
[----:B--2---:R-:W-:Y:S01]  /*0060*/  USHF.L.U32 UR4, UR11, 0x7, URZ ;  /* 0x000000070b047899 */ /* 0x004fe200080006ff */
[----:B------:R-:W-:-:S03]  /*0070*/  IMAD.U32 R3, RZ, RZ, UR10 ;  /* 0x0000000aff037e24 */ /* 0x000fc6000f8e00ff */
[----:B-1----:R-:W-:-:S06]  /*0080*/  UIMAD UR6, UR4, UR7, URZ ;  /* 0x00000007040672a4 */ /* 0x002fcc000f8e02ff */
[----:B------:R-:W-:Y:S02]  /*0090*/  VIADD R3, R3, -UR6 ;  /* 0x8000000603037c36 */ /* 0x000fe40008000000 */
[----:B---3--:R-:W-:-:S03]  /*00a0*/  IMAD.SHL.U32 R7, R2, 0x80, RZ ;  /* 0x0000008002077824 */ /* 0x008fc600078e00ff */
[----:B------:R-:W-:-:S05]  /*00b0*/  VIMNMX R0, PT, PT, R3, UR4, PT ;  /* 0x0000000403007c48 */ /* 0x000fca000bfe0100 */
[----:B------:R-:W-:-:S05]  /*00c0*/  IMAD.SHL.U32 R6, R0, 0x4, RZ ;  /* 0x0000000400067824 */ /* 0x000fca00078e00ff */
[----:B------:R-:W-:-:S13]  /*00d0*/  ISETP.GE.AND P0, PT, R7, R6, PT ;  /* 0x000000060700720c */ /* 0x000fda0003f06270 */
[----:B------:R-:W-:Y:S05]  /*00e0*/  @P0 BRA `(.L_x_60) ;  /* 0x00000000005c0947 */ /* 0x000fea0003800000 */
[----:B------:R-:W0:Y:S01]  /*00f0*/  LDC.64 R4, c[0x0][0x398] ;  /* 0x0000e600ff047b82 */ /* 0x000e220000000a00 */
[----:B------:R-:W-:Y:S01]  /*0100*/  MOV R9, UR6 ;  /* 0x0000000600097c02 */ /* 0x000fe20008000f00 */
[----:B------:R-:W-:Y:S01]  /*0110*/  BSSY.RECONVERGENT B1, `(.L_x_61) ;  /* 0x000000a000017945 */ /* 0x000fe20003800200 */
[----:B0-----:R-:W-:-:S04]  /*0120*/  IMAD.WIDE.U32 R4, R2, 0x80, R4 ;  /* 0x0000008002047825 */ /* 0x001fc800078e0004 */
[----:B------:R-:W-:-:S04]  /*0130*/  IMAD.WIDE R4, R9, 0x4, R4 ;  /* 0x0000000409047825 */ /* 0x000fc800078e0204 */
[----:B------:R-:W-:-:S07]  /*0140*/  IMAD.MOV.U32 R9, RZ, RZ, R7 ;  /* 0x000000ffff097224 */ /* 0x000fce00078e0007 */
.L_x_62:
[----:B------:R-:W-:Y:S01]  /*0150*/  VIADD R9, R9, 0x4000 ;  /* 0x0000400009097836 */ /* 0x000fe20000000000 */
[----:B------:R0:W-:Y:S04]  /*0160*/  CCTL.E.PF2 [R4] ;  /* 0x000000000400798f */ /* 0x0001e80000800100 */
[----:B------:R-:W-:Y:S02]  /*0170*/  ISETP.GE.AND P0, PT, R9, R6, PT ;  /* 0x000000060900720c */ /* 0x000fe40003f06270 */
[----:B0-----:R-:W-:-:S05]  /*0180*/  IADD3 R4, P1, PT, R4, 0x4000, RZ ;  /* 0x0000400004047810 */ /* 0x001fca0007f3e0ff */
[----:B------:R-:W-:-:S06]  /*0190*/  IMAD.X R5, RZ, RZ, R5, P1 ;  /* 0x000000ffff057224 */ /* 0x000fcc00008e0605 */
[----:B------:R-:W-:Y:S05]  /*01a0*/  @!P0 BRA `(.L_x_62) ;  /* 0xfffffffc00e88947 */ /* 0x000fea000383ffff */
[----:B------:R-:W-:Y:S05]  /*01b0*/  BSYNC.RECONVERGENT B1 ;  /* 0x0000000000017941 */ /* 0x000fea0003800200 */
.L_x_61:
[----:B------:R-:W0:Y:S01]  /*01c0*/  LDC.64 R4, c[0x0][0x3a8] ;  /* 0x0000ea00ff047b82 */ /* 0x000e220000000a00 */
[----:B------:R-:W-:Y:S02]  /*01d0*/  IMAD.U32 R9, RZ, RZ, UR6 ;  /* 0x00000006ff097e24 */ /* 0x000fe4000f8e00ff */
[----:B0-----:R-:W-:-:S04]  /*01e0*/  IMAD.WIDE.U32 R4, R2, 0x80, R4 ;  /* 0x0000008002047825 */ /* 0x001fc800078e0004 */
[----:B------:R-:W-:-:S07]  /*01f0*/  IMAD.WIDE R4, R9, 0x4, R4 ;  /* 0x0000000409047825 */ /* 0x000fce00078e0204 */
.L_x_63:
[----:B------:R-:W-:Y:S01]  /*0200*/  VIADD R7, R7, 0x4000 ;  /* 0x0000400007077836 */ /* 0x000fe20000000000 */
[----:B------:R0:W-:Y:S04]  /*0210*/  CCTL.E.PF2 [R4] ;  /* 0x000000000400798f */ /* 0x0001e80000800100 */
[----:B------:R-:W-:Y:S02]  /*0220*/  ISETP.GE.AND P0, PT, R7, R6, PT ;  /* 0x000000060700720c */ /* 0x000fe40003f06270 */
[----:B0-----:R-:W-:-:S04]  /*0230*/  IADD3 R4, P1, PT, R4, 0x4000, RZ ;  /* 0x0000400004047810 */ /* 0x001fc80007f3e0ff */
[----:B------:R-:W-:-:S07]  /*0240*/  IADD3.X R5, PT, PT, RZ, R5, RZ, P1, !PT ;  /* 0x00000005ff057210 */ /* 0x000fce0000ffe4ff */
[----:B------:R-:W-:Y:S05]  /*0250*/  @!P0 BRA `(.L_x_63) ;  /* 0xfffffffc00e88947 */ /* 0x000fea000383ffff */
.L_x_60:
[----:B------:R-:W-:Y:S05]  /*0260*/  BSYNC.RECONVERGENT B0 ;  /* 0x0000000000007941 */ /* 0x000fea0003800200 */
.L_x_59:
[----:B------:R-:W0:Y:S01]  /*0270*/  LDC.64 R4, c[0x0][0x390] ;  /* 0x0000e400ff047b82 */ /* 0x000e220000000a00 */
[----:B------:R-:W-:Y:S01]  /*0280*/  ISETP.LT.AND P0, PT, R3, UR4, PT ;  /* 0x0000000403007c0c */ /* 0x000fe2000bf01270 */
[----:B------:R-:W-:Y:S01]  /*0290*/  IMAD.U32 R9, RZ, RZ, UR6 ;  /* 0x00000006ff097e24 */ /* 0x000fe2000f8e00ff */
[----:B------:R-:W1:Y:S05]  /*02a0*/  LDCU.64 UR8, c[0x0][0x358] ;  /* 0x00006b00ff0877ac */ /* 0x000e6a0008000a00 */
[----:B------:R-:W2:Y:S08]  /*02b0*/  LDC.64 R12, c[0x0][0x398] ;  /* 0x0000e600ff0c7b82 */ /* 0x000eb00000000a00 */
[----:B------:R-:W3:Y:S01]  /*02c0*/  LDC.64 R10, c[0x0][0x3a8] ;  /* 0x0000ea00ff0a7b82 */ /* 0x000ee20000000a00 */
[----:B0-----:R-:W-:Y:S01]  /*02d0*/  IMAD.WIDE R8, R9, 0x4, R4 ;  /* 0x0000000409087825 */ /* 0x001fe200078e0204 */
[----:B-1----:R-:W-:Y:S06]  /*02e0*/  @P0 BRA `(.L_x_64) ;  /* 0x0000002c00680947 */ /* 0x002fec0003800000 */
[----:B------:R-:W-:-:S06]  /*02f0*/  UISETP.GE.AND UP0, UPT, UR11, 0x1, UPT ;  /* 0x000000010b00788c */ /* 0x000fcc000bf06270 */
[----:B------:R-:W-:-:S13]  /*0300*/  PLOP3.LUT P0, PT, PT, PT, UP0, 0x80, 0x8 ;  /* 0x000000000008781c */ /* 0x000fda0003f0f008 */
[----:B------:R-:W-:Y:S05]  /*0310*/  @!P0 EXIT ;  /* 0x000000000000894d */ /* 0x000fea0003800000 */
[----:B------:R-:W-:Y:S01]  /*0320*/  UISETP.GE.U32.AND UP0, UPT, UR11, 0x8, UPT ;  /* 0x000000080b00788c */ /* 0x000fe2000bf06070 */
[----:B------:R-:W-:-:S08]  /*0330*/  UMOV UR4, URZ ;  /* 0x000000ff00047c82 */ /* 0x000fd00008000000 */
[----:B------:R-:W-:Y:S05]  /*0340*/  BRA.U !UP0, `(.L_x_65) ;  /* 0x0000001d08ac7547 */ /* 0x000fea000b800000 */
[----:B------:R-:W3:Y:S01]  /*0350*/  S2R R3, SR_TID.X ;  /* 0x0000000000037919 */ /* 0x000ee20000002100 */
[----:B------:R-:W-:Y:S01]  /*0360*/  IMAD.U32 R17, RZ, RZ, UR6 ;  /* 0x00000006ff117e24 */ /* 0x000fe2000f8e00ff */
[----:B------:R-:W0:Y:S01]  /*0370*/  LDCU.64 UR4, c[0x0][0x3a8] ;  /* 0x00007500ff0477ac */ /* 0x000e220008000a00 */
[----:B--2---:R-:W-:Y:S01]  /*0380*/  IMAD.WIDE.U32 R12, R2, 0x4, R12 ;  /* 0x00000004020c7825 */ /* 0x004fe200078e000c */
[----:B------:R-:W1:Y:S03]  /*0390*/  LDCU.128 UR12, c[0x0][0x390] ;  /* 0x00007200ff0c77ac */ /* 0x000e660008000c00 */
[----:B---3--:R-:W-:-:S04]  /*03a0*/  IMAD.WIDE.U32 R10, R3, 0x4, R10 ;  /* 0x00000004030a7825 */ /* 0x008fc800078e000a */
[----:B------:R-:W-:-:S05]  /*03b0*/  IMAD.WIDE R16, R17, 0x4, R10 ;  /* 0x0000000411107825 */ /* 0x000fca00078e020a */
[----:B------:R-:W2:Y:S01]  /*03c0*/  LDG.E R0, desc[UR8][R16.64] ;  /* 0x0000000810007981 */ /* 0x000ea2000c1e1900 */
[----:B------:R-:W-:-:S04]  /*03d0*/  IMAD.U32 R15, RZ, RZ, UR6 ;  /* 0x00000006ff0f7e24 */ /* 0x000fc8000f8e00ff */
[----:B------:R-:W-:-:S06]  /*03e0*/  IMAD.WIDE R14, R15, 0x4, R12 ;  /* 0x000000040f0e7825 */ /* 0x000fcc00078e020c */
[----:B------:R3:W4:Y:S01]  /*03f0*/  LDG.E R14, desc[UR8][R14.64] ;  /* 0x000000080e0e7981 */ /* 0x000722000c1e1900 */
[----:B------:R-:W-:-:S04]  /*0400*/  IMAD.WIDE.U32 R4, R2, 0x4, R4 ;  /* 0x0000000402047825 */ /* 0x000fc800078e0004 */
[----:B------:R-:W-:Y:S01]  /*0410*/  IMAD.U32 R22, RZ, RZ, UR6 ;  /* 0x00000006ff167e24 */ /* 0x000fe2000f8e00ff */
[----:B------:R5:W-:Y:S01]  /*0420*/  STL.64 [R1], R4 ;  /* 0x0000000401007387 */ /* 0x000be20000100a00 */
[----:B------:R-:W-:Y:S02]  /*0430*/  VIADD R21, R2, 0x80 ;  /* 0x0000008002157836 */ /* 0x000fe40000000000 */
[----:B------:R-:W-:Y:S01]  /*0440*/  IMAD.WIDE R22, R22, 0x4, R4 ;  /* 0x0000000416167825 */ /* 0x000fe200078e0204 */
[-C--:B--2---:R-:W-:Y:S02]  /*0450*/  IABS R18, R0.reuse ;  /* 0x0000000000127213 */ /* 0x084fe40000000000 */
[----:B---3--:R-:W-:Y:S02]  /*0460*/  IABS R15, R0 ;  /* 0x00000000000f7213 */ /* 0x008fe40000000000 */
[----:B------:R-:W2:Y:S01]  /*0470*/  I2F.RP R3, R18 ;  /* 0x0000001200037306 */ /* 0x000ea20000209400 */
[----:B----4-:R-:W-:-:S02]  /*0480*/  IABS R16, R14 ;  /* 0x0000000e00107213 */ /* 0x010fc40000000000 */
[----:B------:R-:W-:-:S05]  /*0490*/  ISETP.GE.AND P1, PT, R14, RZ, PT ;  /* 0x000000ff0e00720c */ /* 0x000fca0003f26270 */
[----:B--2---:R-:W2:Y:S02]  /*04a0*/  MUFU.RCP R3, R3 ;  /* 0x0000000300037308 */ /* 0x004ea40000001000 */
[----:B--2---:R-:W-:Y:S02]  /*04b0*/  VIADD R6, R3, 0xffffffe ;  /* 0x0ffffffe03067836 */ /* 0x004fe40000000000 */
[----:B------:R-:W-:-:S04]  /*04c0*/  IMAD.MOV R3, RZ, RZ, -R15 ;  /* 0x000000ffff037224 */ /* 0x000fc800078e0a0f */
[----:B------:R2:W3:Y:S01]  /*04d0*/  F2I.FTZ.U32.TRUNC.NTZ R7, R6 ;  /* 0x0000000600077305 */ /* 0x0004e2000021f000 */
[----:B------:R-:W-:Y:S02]  /*04e0*/  IMAD.U32 R15, RZ, RZ, UR6 ;  /* 0x00000006ff0f7e24 */ /* 0x000fe4000f8e00ff */
[----:B--2---:R-:W-:Y:S02]  /*04f0*/  HFMA2 R6, -RZ, RZ, 0, 0 ;  /* 0x00000000ff067431 */ /* 0x004fe400000001ff */
[----:B---3--:R-:W-:-:S04]  /*0500*/  IMAD.MOV R17, RZ, RZ, -R7 ;  /* 0x000000ffff117224 */ /* 0x008fc800078e0a07 */
[----:B------:R-:W-:-:S04]  /*0510*/  IMAD R17, R17, R18, RZ ;  /* 0x0000001211117224 */ /* 0x000fc800078e02ff */
[----:B------:R-:W-:-:S04]  /*0520*/  IMAD.HI.U32 R7, R7, R17, R6 ;  /* 0x0000001107077227 */ /* 0x000fc800078e0006 */
[----:B------:R-:W-:Y:S02]  /*0530*/  IMAD.MOV.U32 R6, RZ, RZ, 0x600 ;  /* 0x00000600ff067424 */ /* 0x000fe400078e00ff */
[----:B------:R-:W-:-:S04]  /*0540*/  IMAD.HI.U32 R7, R7, R16, RZ ;  /* 0x0000001007077227 */ /* 0x000fc800078e00ff */
[----:B------:R-:W-:Y:S01]  /*0550*/  IMAD R3, R7, R3, R16 ;  /* 0x0000000307037224 */ /* 0x000fe200078e0210 */
[----:B------:R-:W-:-:S04]  /*0560*/  MOV R7, 0x0 ;  /* 0x0000000000077802 */ /* 0x000fc80000000f00 */
[----:B------:R-:W-:Y:S01]  /*0570*/  ISETP.GT.U32.AND P0, PT, R18, R3, PT ;  /* 0x000000031200720c */ /* 0x000fe20003f04070 */
[----:B------:R-:W-:-:S12]  /*0580*/  IMAD.WIDE R6, R15, 0x4, R6 ;  /* 0x000000040f067825 */ /* 0x000fd800078e0206 */
[----:B------:R-:W-:-:S05]  /*0590*/  @!P0 IMAD.IADD R3, R3, 0x1, -R18 ;  /* 0x0000000103038824 */ /* 0x000fca00078e0a12 */
[----:B------:R-:W-:-:S13]  /*05a0*/  ISETP.GT.U32.AND P0, PT, R18, R3, PT ;  /* 0x000000031200720c */ /* 0x000fda0003f04070 */
[----:B------:R-:W-:Y:S01]  /*05b0*/  @!P0 IMAD.IADD R3, R3, 0x1, -R18 ;  /* 0x0000000103038824 */ /* 0x000fe200078e0a12 */
[----:B------:R-:W-:-:S03]  /*05c0*/  ISETP.NE.AND P0, PT, R0, RZ, PT ;  /* 0x000000ff0000720c */ /* 0x000fc60003f05270 */
[----:B------:R-:W-:Y:S01]  /*05d0*/  @!P1 IMAD.MOV R3, RZ, RZ, -R3 ;  /* 0x000000ffff039224 */ /* 0x000fe200078e0a03 */
[----:B0-----:R-:W-:-:S04]  /*05e0*/  IADD3 R14, P1, PT, R6, UR4, RZ ;  /* 0x00000004060e7c10 */ /* 0x001fc8000ff3e0ff */
[----:B------:R-:W-:-:S05]  /*05f0*/  IADD3.X R15, PT, PT, R7, UR5, RZ, P1, !PT ;  /* 0x00000005070f7c10 */ /* 0x000fca0008ffe4ff */
[----:B------:R-:W-:Y:S01]  /*0600*/  @!P0 LOP3.LUT R3, RZ, R0, RZ, 0x33, !PT ;  /* 0x00000000ff038212 */ /* 0x000fe200078e33ff */
[----:B-----5:R-:W-:-:S03]  /*0610*/  IMAD.WIDE R4, R21, 0x4, R14 ;  /* 0x0000000415047825 */ /* 0x020fc600078e020e */
[----:B------:R-:W-:-:S04]  /*0620*/  ISETP.NE.AND P0, PT, R3, RZ, PT ;  /* 0x000000ff0300720c */ /* 0x000fc80003f05270 */
[----:B------:R-:W-:-:S05]  /*0630*/  SEL R25, RZ, 0xa, !P0 ;  /* 0x0000000aff197807 */ /* 0x000fca0004000000 */
[----:B------:R0:W-:Y:S04]  /*0640*/  STG.E desc[UR8][R22.64], R25 ;  /* 0x0000001916007986 */ /* 0x0001e8000c101908 */
[----:B------:R-:W2:Y:S01]  /*0650*/  LDG.E R0, desc[UR8][R4.64+-0x600] ;  /* 0xfffa000804007981 */ /* 0x000ea2000c1e1900 */
[----:B-1----:R-:W-:-:S04]  /*0660*/  IADD3 R16, P0, PT, R6, UR14, RZ ;  /* 0x0000000e06107c10 */ /* 0x002fc8000ff1e0ff */
[----:B------:R-:W-:-:S03]  /*0670*/  IADD3.X R17, PT, PT, R7, UR15, RZ, P0, !PT ;  /* 0x0000000f07117c10 */ /* 0x000fc600087fe4ff */
[----:B------:R-:W-:-:S05]  /*0680*/  IMAD.WIDE R2, R21, 0x4, R16 ;  /* 0x0000000415027825 */ /* 0x000fca00078e0210 */
[----:B------:R-:W3:Y:S01]  /*0690*/  LDG.E R18, desc[UR8][R2.64+-0x600] ;  /* 0xfffa000802127981 */ /* 0x000ee2000c1e1900 */
[-C--:B--2---:R-:W-:Y:S02]  /*06a0*/  IABS R19, R0.reuse ;  /* 0x0000000000137213 */ /* 0x084fe40000000000 */
[----:B------:R-:W-:Y:S02]  /*06b0*/  IABS R26, R0 ;  /* 0x00000000001a7213 */ /* 0x000fe40000000000 */
[----:B------:R-:W1:Y:S01]  /*06c0*/  I2F.RP R20, R19 ;  /* 0x0000001300147306 */ /* 0x000e620000209400 */
[----:B---3--:R-:W-:-:S07]  /*06d0*/  ISETP.GE.AND P2, PT, R18, RZ, PT ;  /* 0x000000ff1200720c */ /* 0x008fce0003f46270 */
[----:B-1----:R-:W0:Y:S02]  /*06e0*/  MUFU.RCP R20, R20 ;  /* 0x0000001400147308 */ /* 0x002e240000001000 */
[----:B0-----:R-:W-:Y:S01]  /*06f0*/  VIADD R22, R20, 0xffffffe ;  /* 0x0ffffffe14167836 */ /* 0x001fe20000000000 */
[----:B------:R-:W-:-:S05]  /*0700*/  IABS R20, R18 ;  /* 0x0000001200147213 */ /* 0x000fca0000000000 */
[----:B------:R0:W1:Y:S02]  /*0710*/  F2I.FTZ.U32.TRUNC.NTZ R23, R22 ;  /* 0x0000001600177305 */ /* 0x000064000021f000 */
[----:B0-----:R-:W-:Y:S02]  /*0720*/  IMAD.MOV.U32 R22, RZ, RZ, RZ ;  /* 0x000000ffff167224 */ /* 0x001fe400078e00ff */
[----:B-1----:R-:W-:-:S04]  /*0730*/  IMAD.MOV R24, RZ, RZ, -R23 ;  /* 0x000000ffff187224 */ /* 0x002fc800078e0a17 */
[----:B------:R-:W-:Y:S01]  /*0740*/  IMAD R25, R24, R19, RZ ;  /* 0x0000001318197224 */ /* 0x000fe200078e02ff */
[----:B------:R-:W-:-:S03]  /*0750*/  IADD3 R24, PT, PT, RZ, -R26, RZ ;  /* 0x8000001aff187210 */ /* 0x000fc60007ffe0ff */
        /* <DEDUP_REMOVED lines=14> */
[----:B------:R-:W-:-:S05]  /*0840*/  SEL R25, RZ, 0xa, !P0 ;  /* 0x0000000aff197807 */ /* 0x000fca0004000000 */
[----:B------:R0:W-:Y:S04]  /*0850*/  STG.E desc[UR8][R6.64+-0x600], R25 ;  /* 0xfffa001906007986 */ /* 0x0001e8000c101908 */
[----:B------:R-:W2:Y:S04]  /*0860*/  LDG.E R0, desc[UR8][R4.64+-0x400] ;  /* 0xfffc000804007981 */ /* 0x000ea8000c1e1900 */
[----:B------:R-:W0:Y:S01]  /*0870*/  LDG.E R22, desc[UR8][R2.64+-0x400] ;  /* 0xfffc000802167981 */ /* 0x000e22000c1e1900 */
[-C--:B--2---:R-:W-:Y:S02]  /*0880*/  IABS R23, R0.reuse ;  /* 0x0000000000177213 */ /* 0x084fe40000000000 */
[----:B------:R-:W-:-:S02]  /*0890*/  IABS R28, R0 ;  /* 0x00000000001c7213 */ /* 0x000fc40000000000 */
[----:B------:R-:W1:Y:S01]  /*08a0*/  I2F.RP R26, R23 ;  /* 0x00000017001a7306 */ /* 0x000e620000209400 */
[----:B0-----:R-:W-:Y:S02]  /*08b0*/  IABS R25, R22 ;  /* 0x0000001600197213 */ /* 0x001fe40000000000 */
[----:B------:R-:W-:-:S05]  /*08c0*/  ISETP.GE.AND P2, PT, R22, RZ, PT ;  /* 0x000000ff1600720c */ /* 0x000fca0003f46270 */
[----:B-1----:R-:W0:Y:S02]  /*08d0*/  MUFU.RCP R26, R26 ;  /* 0x0000001a001a7308 */ /* 0x002e240000001000 */
[----:B0-----:R-:W-:-:S06]  /*08e0*/  VIADD R20, R26, 0xffffffe ;  /* 0x0ffffffe1a147836 */ /* 0x001fcc0000000000 */
[----:B------:R0:W1:Y:S02]  /*08f0*/  F2I.FTZ.U32.TRUNC.NTZ R21, R20 ;  /* 0x0000001400157305 */ /* 0x000064000021f000 */
[----:B0-----:R-:W-:Y:S01]  /*0900*/  IMAD.MOV.U32 R20, RZ, RZ, RZ ;  /* 0x000000ffff147224 */ /* 0x001fe200078e00ff */
[----:B-1----:R-:W-:-:S05]  /*0910*/  IADD3 R24, PT, PT, RZ, -R21, RZ ;  /* 0x80000015ff187210 */ /* 0x002fca0007ffe0ff */
[----:B------:R-:W-:Y:S02]  /*0920*/  IMAD R27, R24, R23, RZ ;  /* 0x00000017181b7224 */ /* 0x000fe400078e02ff */
[----:B------:R-:W-:Y:S02]  /*0930*/  IMAD.MOV R24, RZ, RZ, -R28 ;  /* 0x000000ffff187224 */ /* 0x000fe400078e0a1c */
        /* <DEDUP_REMOVED lines=21> */
[----:B0-----:R-:W-:-:S06]  /*0a90*/  IADD3 R20, PT, PT, R26, 0xffffffe, RZ ;  /* 0x0ffffffe1a147810 */ /* 0x001fcc0007ffe0ff */
[----:B------:R0:W1:Y:S02]  /*0aa0*/  F2I.FTZ.U32.TRUNC.NTZ R21, R20 ;  /* 0x0000001400157305 */ /* 0x000064000021f000 */
[----:B0-----:R-:W-:Y:S02]  /*0ab0*/  IMAD.MOV.U32 R20, RZ, RZ, RZ ;  /* 0x000000ffff147224 */ /* 0x001fe400078e00ff */
[----:B-1----:R-:W-:-:S04]  /*0ac0*/  IMAD.MOV R24, RZ, RZ, -R21 ;  /* 0x000000ffff187224 */ /* 0x002fc800078e0a15 */
        /* <DEDUP_REMOVED lines=79> */
[----:B0-----:R-:W-:Y:S02]  /*0fc0*/  HFMA2 R20, -RZ, RZ, 0, 0 ;  /* 0x00000000ff147431 */ /* 0x001fe400000001ff */
        /* <DEDUP_REMOVED lines=18> */
[----:B------:R-:W-:-:S04]  /*10f0*/  ULOP3.LUT UR4, UR11, 0x7ffffff8, URZ, 0xc0, !UPT ;  /* 0x7ffffff80b047892 */ /* 0x000fc8000f8ec0ff */
[----:B------:R-:W-:-:S04]  /*1100*/  UIADD3 UR5, UPT, UPT, -UR4, 0x8, URZ ;  /* 0x0000000804057890 */ /* 0x000fc8000fffe1ff */
[----:B------:R-:W-:Y:S01]  /*1110*/  UISETP.NE.AND UP0, UPT, UR5, URZ, UPT ;  /* 0x000000ff0500728c */ /* 0x000fe2000bf05270 */
[-C--:B--2---:R-:W-:Y:S02]  /*1120*/  IABS R24, R4.reuse ;  /* 0x0000000400187213 */ /* 0x084fe40000000000 */
[----:B------:R-:W-:Y:S02]  /*1130*/  IABS R0, R4 ;  /* 0x0000000400007213 */ /* 0x000fe40000000000 */
[----:B------:R1:W2:Y:S01]  /*1140*/  I2F.RP R22, R24 ;  /* 0x0000001800167306 */ /* 0x0002a20000209400 */
[----:B---3--:R-:W-:Y:S02]  /*1150*/  ISETP.GE.AND P2, PT, R2, RZ, PT ;  /* 0x000000ff0200720c */ /* 0x008fe40003f46270 */
[----:B-1----:R-:W-:Y:S01]  /*1160*/  IABS R24, R2 ;  /* 0x0000000200187213 */ /* 0x002fe20000000000 */
[----:B------:R-:W-:-:S04]  /*1170*/  HFMA2 R2, -RZ, RZ, 0, 0.00048828125 ;  /* 0x00001000ff027431 */ /* 0x000fc800000001ff */
[----:B--2---:R-:W1:Y:S02]  /*1180*/  MUFU.RCP R22, R22 ;  /* 0x0000001600167308 */ /* 0x004e640000001000 */
[----:B-1----:R-:W-:-:S06]  /*1190*/  VIADD R20, R22, 0xffffffe ;  /* 0x0ffffffe16147836 */ /* 0x002fcc0000000000 */
[----:B------:R1:W2:Y:S02]  /*11a0*/  F2I.FTZ.U32.TRUNC.NTZ R21, R20 ;  /* 0x0000001400157305 */ /* 0x0002a4000021f000 */
[----:B-1----:R-:W-:Y:S01]  /*11b0*/  MOV R20, RZ ;  /* 0x000000ff00147202 */ /* 0x002fe20000000f00 */
[----:B--2---:R-:W-:-:S04]  /*11c0*/  IMAD.MOV R5, RZ, RZ, -R21 ;  /* 0x000000ffff057224 */ /* 0x004fc800078e0a15 */
[----:B------:R-:W-:Y:S01]  /*11d0*/  IMAD R3, R5, R0, RZ ;  /* 0x0000000005037224 */ /* 0x000fe200078e02ff */
[----:B------:R-:W-:-:S03]  /*11e0*/  IABS R5, R4 ;  /* 0x0000000400057213 */ /* 0x000fc60000000000 */
[----:B------:R-:W-:-:S04]  /*11f0*/  IMAD.HI.U32 R21, R21, R3, R20 ;  /* 0x0000000315157227 */ /* 0x000fc800078e0014 */
[----:B------:R-:W-:Y:S02]  /*1200*/  IMAD.MOV R3, RZ, RZ, -R5 ;  /* 0x000000ffff037224 */ /* 0x000fe400078e0a05 */
[----:B------:R-:W-:-:S04]  /*1210*/  IMAD.HI.U32 R21, R21, R24, RZ ;  /* 0x0000001815157227 */ /* 0x000fc800078e00ff */
[----:B------:R-:W-:Y:S02]  /*1220*/  IMAD R21, R21, R3, R24 ;  /* 0x0000000315157224 */ /* 0x000fe400078e0218 */
[----:B------:R-:W-:-:S03]  /*1230*/  IMAD.MOV.U32 R3, RZ, RZ, 0x0 ;  /* 0x00000000ff037424 */ /* 0x000fc600078e00ff */
        /* <DEDUP_REMOVED lines=8> */
[----:B------:R-:W-:-:S03]  /*12c0*/  IMAD.U32 R21, RZ, RZ, UR6 ;  /* 0x00000006ff157e24 */ /* 0x000fc6000f8e00ff */
[----:B------:R-:W-:Y:S01]  /*12d0*/  SEL R5, RZ, 0xa, !P0 ;  /* 0x0000000aff057807 */ /* 0x000fe20004000000 */
[----:B------:R-:W-:-:S04]  /*12e0*/  IMAD.WIDE R2, R21, 0x4, R2 ;  /* 0x0000000415027825 */ /* 0x000fc800078e0202 */
[----:B------:R0:W-:Y:S01]  /*12f0*/  STG.E desc[UR8][R6.64+0x600], R5 ;  /* 0x0006000506007986 */ /* 0x0001e2000c101908 */
[----:B------:R-:W-:Y:S05]  /*1300*/  BRA.U !UP0, `(.L_x_65) ;  /* 0x0000000d08bc7547 */ /* 0x000fea000b800000 */
[----:B------:R-:W1:Y:S01]  /*1310*/  S2R R27, SR_TID.X ;  /* 0x00000000001b7919 */ /* 0x000e620000002100 */
[----:B------:R-:W-:Y:S02]  /*1320*/  IMAD.MOV.U32 R29, RZ, RZ, R2 ;  /* 0x000000ffff1d7224 */ /* 0x000fe400078e0002 */
[----:B------:R-:W-:Y:S02]  /*1330*/  IMAD.MOV.U32 R28, RZ, RZ, R3 ;  /* 0x000000ffff1c7224 */ /* 0x000fe400078e0003 */
[----:B-1----:R-:W-:-:S07]  /*1340*/  VIADD R27, R27, 0x480 ;  /* 0x000004801b1b7836 */ /* 0x002fce0000000000 */
.L_x_66:
[----:B-1----:R-:W-:Y:S01]  /*1350*/  IADD3 R20, P0, PT, R10, R29, RZ ;  /* 0x0000001d0a147210 */ /* 0x002fe20007f1e0ff */
[----:B------:R-:W2:Y:S04]  /*1360*/  LDL.64 R24, [R1] ;  /* 0x0000000001187983 */ /* 0x000ea80000100a00 */
[----:B------:R-:W-:-:S05]  /*1370*/  IMAD.X R21, R11, 0x1, R28, P0 ;  /* 0x000000010b157824 */ /* 0x000fca00000e061c */
[----:B------:R-:W3:Y:S01]  /*1380*/  LDG.E R0, desc[UR8][R20.64] ;  /* 0x0000000814007981 */ /* 0x000ee2000c1e1900 */
[----:B0-----:R-:W-:-:S04]  /*1390*/  IADD3 R6, P0, PT, R12, R29, RZ ;  /* 0x0000001d0c067210 */ /* 0x001fc80007f1e0ff */
[----:B------:R-:W-:-:S05]  /*13a0*/  IADD3.X R7, PT, PT, R13, R28, RZ, P0, !PT ;  /* 0x0000001c0d077210 */ /* 0x000fca00007fe4ff */
[----:B------:R0:W4:Y:S01]  /*13b0*/  LDG.E R4, desc[UR8][R6.64] ;  /* 0x0000000806047981 */ /* 0x000122000c1e1900 */
[-C--:B---3--:R-:W-:Y:S02]  /*13c0*/  IABS R5, R0.reuse ;  /* 0x0000000000057213 */ /* 0x088fe40000000000 */
[----:B------:R-:W-:Y:S02]  /*13d0*/  IABS R23, R0 ;  /* 0x0000000000177213 */ /* 0x000fe40000000000 */
[----:B------:R-:W1:Y:S03]  /*13e0*/  I2F.RP R22, R5 ;  /* 0x0000000500167306 */ /* 0x000e660000209400 */
[----:B0-----:R-:W-:Y:S01]  /*13f0*/  IMAD.MOV R7, RZ, RZ, -R23 ;  /* 0x000000ffff077224 */ /* 0x001fe200078e0a17 */
[----:B----4-:R-:W-:Y:S02]  /*1400*/  IABS R6, R4 ;  /* 0x0000000400067213 */ /* 0x010fe40000000000 */
[----:B------:R-:W-:-:S02]  /*1410*/  ISETP.GE.AND P2, PT, R4, RZ, PT ;  /* 0x000000ff0400720c */ /* 0x000fc40003f46270 */
[----:B-1----:R-:W0:Y:S02]  /*1420*/  MUFU.RCP R22, R22 ;  /* 0x0000001600167308 */ /* 0x002e240000001000 */
        /* <DEDUP_REMOVED lines=12> */
[----:B------:R-:W-:Y:S02]  /*14f0*/  @!P1 IADD3 R2, PT, PT, R2, -R5, RZ ;  /* 0x8000000502029210 */ /* 0x000fe40007ffe0ff */
[----:B--2---:R-:W-:-:S03]  /*1500*/  IADD3 R6, P1, PT, R24, R29, RZ ;  /* 0x0000001d18067210 */ /* 0x004fc60007f3e0ff */
[----:B------:R-:W-:Y:S01]  /*1510*/  @!P2 IMAD.MOV R2, RZ, RZ, -R2 ;  /* 0x000000ffff02a224 */ /* 0x000fe200078e0a02 */
[----:B------:R-:W-:Y:S01]  /*1520*/  @!P0 LOP3.LUT R2, RZ, R0, RZ, 0x33, !PT ;  /* 0x00000000ff028212 */ /* 0x000fe200078e33ff */
[----:B------:R-:W-:Y:S02]  /*1530*/  IMAD.X R7, R25, 0x1, R28, P1 ;  /* 0x0000000119077824 */ /* 0x000fe400008e061c */
[----:B------:R-:W-:Y:S01]  /*1540*/  IMAD.WIDE R24, R27, 0x4, R14 ;  /* 0x000000041b187825 */ /* 0x000fe200078e020e */
[----:B------:R-:W-:-:S04]  /*1550*/  ISETP.NE.AND P0, PT, R2, RZ, PT ;  /* 0x000000ff0200720c */ /* 0x000fc80003f05270 */
[----:B------:R-:W-:-:S05]  /*1560*/  SEL R21, RZ, 0xa, !P0 ;  /* 0x0000000aff157807 */ /* 0x000fca0004000000 */
[----:B------:R0:W-:Y:S04]  /*1570*/  STG.E desc[UR8][R6.64], R21 ;  /* 0x0000001506007986 */ /* 0x0001e8000c101908 */
[----:B------:R-:W2:Y:S01]  /*1580*/  LDG.E R0, desc[UR8][R24.64+-0x600] ;  /* 0xfffa000818007981 */ /* 0x000ea2000c1e1900 */
[----:B------:R-:W-:-:S05]  /*1590*/  IMAD.WIDE R22, R27, 0x4, R16 ;  /* 0x000000041b167825 */ /* 0x000fca00078e0210 */
[----:B------:R-:W3:Y:S01]  /*15a0*/  LDG.E R4, desc[UR8][R22.64+-0x600] ;  /* 0xfffa000816047981 */ /* 0x000ee2000c1e1900 */
[----:B--2---:R-:W-:-:S04]  /*15b0*/  IABS R5, R0 ;  /* 0x0000000000057213 */ /* 0x004fc80000000000 */
[----:B------:R-:W1:Y:S01]  /*15c0*/  I2F.RP R26, R5 ;  /* 0x00000005001a7306 */ /* 0x000e620000209400 */
[----:B---3--:R-:W-:-:S07]  /*15d0*/  ISETP.GE.AND P2, PT, R4, RZ, PT ;  /* 0x000000ff0400720c */ /* 0x008fce0003f46270 */
[----:B-1----:R-:W1:Y:S02]  /*15e0*/  MUFU.RCP R26, R26 ;  /* 0x0000001a001a7308 */ /* 0x002e640000001000 */
[----:B-1----:R-:W-:-:S06]  /*15f0*/  VIADD R2, R26, 0xffffffe ;  /* 0x0ffffffe1a027836 */ /* 0x002fcc0000000000 */
[----:B------:R1:W2:Y:S02]  /*1600*/  F2I.FTZ.U32.TRUNC.NTZ R3, R2 ;  /* 0x0000000200037305 */ /* 0x0002a4000021f000 */
[----:B-1----:R-:W-:Y:S02]  /*1610*/  IMAD.MOV.U32 R2, RZ, RZ, RZ ;  /* 0x000000ffff027224 */ /* 0x002fe400078e00ff */
[----:B--2---:R-:W-:-:S04]  /*1620*/  IMAD.MOV R20, RZ, RZ, -R3 ;  /* 0x000000ffff147224 */ /* 0x004fc800078e0a03 */
[----:B0-----:R-:W-:Y:S01]  /*1630*/  IMAD.MOV.U32 R6, RZ, RZ, R20 ;  /* 0x000000ffff067224 */ /* 0x001fe200078e0014 */
[----:B------:R-:W-:-:S03]  /*1640*/  IABS R20, R0 ;  /* 0x0000000000147213 */ /* 0x000fc60000000000 */
[----:B------:R-:W-:Y:S01]  /*1650*/  IMAD R7, R6, R5, RZ ;  /* 0x0000000506077224 */ /* 0x000fe200078e02ff */
[----:B------:R-:W-:Y:S02]  /*1660*/  IABS R6, R4 ;  /* 0x0000000400067213 */ /* 0x000fe40000000000 */
[----:B------:R-:W-:Y:S01]  /*1670*/  IADD3 R20, PT, PT, RZ, -R20, RZ ;  /* 0x80000014ff147210 */ /* 0x000fe20007ffe0ff */
[----:B------:R-:W-:-:S06]  /*1680*/  IMAD.HI.U32 R7, R3, R7, R2 ;  /* 0x0000000703077227 */ /* 0x000fcc00078e0002 */
[----:B------:R-:W-:-:S04]  /*1690*/  IMAD.HI.U32 R7, R7, R6, RZ ;  /* 0x0000000607077227 */ /* 0x000fc800078e00ff */
[----:B------:R-:W-:Y:S02]  /*16a0*/  IMAD R2, R7, R20, R6 ;  /* 0x0000001407027224 */ /* 0x000fe400078e0206 */
[----:B------:R-:W-:-:S03]  /*16b0*/  IMAD.WIDE R20, R27, 0x4, R18 ;  /* 0x000000041b147825 */ /* 0x000fc600078e0212 */
        /* <DEDUP_REMOVED lines=13> */
[----:B0-----:R-:W-:-:S02]  /*1790*/  IABS R5, R0 ;  /* 0x0000000000057213 */ /* 0x001fc40000000000 */
[----:B------:R-:W0:Y:S01]  /*17a0*/  I2F.RP R6, R3 ;  /* 0x0000000300067306 */ /* 0x000e220000209400 */
[----:B---3--:R-:W-:Y:S02]  /*17b0*/  IABS R26, R2 ;  /* 0x00000002001a7213 */ /* 0x008fe40000000000 */
[----:B------:R-:W-:Y:S01]  /*17c0*/  IMAD.MOV R5, RZ, RZ, -R5 ;  /* 0x000000ffff057224 */ /* 0x000fe200078e0a05 */
[----:B------:R-:W-:-:S04]  /*17d0*/  ISETP.GE.AND P2, PT, R2, RZ, PT ;  /* 0x000000ff0200720c */ /* 0x000fc80003f46270 */
[----:B0-----:R-:W0:Y:S02]  /*17e0*/  MUFU.RCP R6, R6 ;  /* 0x0000000600067308 */ /* 0x001e240000001000 */
[----:B0-----:R-:W-:Y:S02]  /*17f0*/  VIADD R7, R6, 0xffffffe ;  /* 0x0ffffffe06077836 */ /* 0x001fe40000000000 */
[----:B------:R-:W-:-:S04]  /*1800*/  IMAD.MOV.U32 R6, RZ, RZ, RZ ;  /* 0x000000ffff067224 */ /* 0x000fc800078e00ff */
[----:B------:R-:W0:Y:S02]  /*1810*/  F2I.FTZ.U32.TRUNC.NTZ R7, R7 ;  /* 0x0000000700077305 */ /* 0x000e24000021f000 */
[----:B0-----:R-:W-:-:S05]  /*1820*/  IADD3 R4, PT, PT, RZ, -R7, RZ ;  /* 0x80000007ff047210 */ /* 0x001fca0007ffe0ff */
        /* <DEDUP_REMOVED lines=9> */
[----:B------:R-:W-:-:S05]  /*18c0*/  IMAD.MOV.U32 R2, RZ, RZ, R4 ;  /* 0x000000ffff027224 */ /* 0x000fca00078e0004 */
[----:B------:R-:W-:Y:S02]  /*18d0*/  @!P2 IADD3 R2, PT, PT, -R2, RZ, RZ ;  /* 0x000000ff0202a210 */ /* 0x000fe40007ffe1ff */
        /* <DEDUP_REMOVED lines=64> */
[----:B------:R-:W-:Y:S02]  /*1ce0*/  IADD3 R7, PT, PT, RZ, -R7, RZ ;  /* 0x80000007ff077210 */ /* 0x000fe40007ffe0ff */
[----:B------:R-:W-:-:S03]  /*1cf0*/  ISETP.GE.AND P2, PT, R4, RZ, PT ;  /* 0x000000ff0400720c */ /* 0x000fc60003f46270 */
        /* <DEDUP_REMOVED lines=28> */
[----:B0-----:R-:W-:Y:S01]  /*1ec0*/  VIADD R3, R2, 0xffffffe ;  /* 0x0ffffffe02037836 */ /* 0x001fe20000000000 */
[----:B------:R-:W-:-:S05]  /*1ed0*/  MOV R2, RZ ;  /* 0x000000ff00027202 */ /* 0x000fca0000000f00 */
        /* <DEDUP_REMOVED lines=18> */
[----:B------:R-:W-:Y:S01]  /*2000*/  UIADD3 UR5, UPT, UPT, UR5, 0x8, URZ ;  /* 0x0000000805057890 */ /* 0x000fe2000fffe0ff */
[----:B------:R-:W-:-:S03]  /*2010*/  VIADD R27, R27, 0x400 ;  /* 0x000004001b1b7836 */ /* 0x000fc60000000000 */
[----:B------:R-:W-:Y:S01]  /*2020*/  UISETP.NE.AND UP0, UPT, UR5, URZ, UPT ;  /* 0x000000ff0500728c */ /* 0x000fe2000bf05270 */
[----:B--2---:R-:W-:-:S04]  /*2030*/  IABS R0, R24 ;  /* 0x0000001800007213 */ /* 0x004fc80000000000 */
[----:B------:R-:W1:Y:S01]  /*2040*/  I2F.RP R6, R0 ;  /* 0x0000000000067306 */ /* 0x000e620000209400 */
[----:B---3--:R-:W-:Y:S02]  /*2050*/  IABS R4, R22 ;  /* 0x0000001600047213 */ /* 0x008fe40000000000 */
[----:B------:R-:W-:-:S05]  /*2060*/  ISETP.GE.AND P2, PT, R22, RZ, PT ;  /* 0x000000ff1600720c */ /* 0x000fca0003f46270 */
[----:B-1----:R-:W1:Y:S02]  /*2070*/  MUFU.RCP R6, R6 ;  /* 0x0000000600067308 */ /* 0x002e640000001000 */
[----:B-1----:R-:W-:-:S06]  /*2080*/  VIADD R2, R6, 0xffffffe ;  /* 0x0ffffffe06027836 */ /* 0x002fcc0000000000 */
[----:B------:R1:W2:Y:S02]  /*2090*/  F2I.FTZ.U32.TRUNC.NTZ R3, R2 ;  /* 0x0000000200037305 */ /* 0x0002a4000021f000 */
[----:B-1----:R-:W-:Y:S01]  /*20a0*/  IMAD.MOV.U32 R2, RZ, RZ, RZ ;  /* 0x000000ffff027224 */ /* 0x002fe200078e00ff */
[----:B--2---:R-:W-:-:S05]  /*20b0*/  IADD3 R7, PT, PT, RZ, -R3, RZ ;  /* 0x80000003ff077210 */ /* 0x004fca0007ffe0ff */
[----:B0-----:R-:W-:Y:S01]  /*20c0*/  IMAD R5, R7, R0, RZ ;  /* 0x0000000007057224 */ /* 0x001fe200078e02ff */
[----:B------:R-:W-:-:S03]  /*20d0*/  IABS R7, R24 ;  /* 0x0000001800077213 */ /* 0x000fc60000000000 */
[----:B------:R-:W-:-:S04]  /*20e0*/  IMAD.HI.U32 R3, R3, R5, R2 ;  /* 0x0000000503037227 */ /* 0x000fc800078e0002 */
        /* <DEDUP_REMOVED lines=12> */
[----:B------:R-:W-:Y:S02]  /*21b0*/  SEL R3, RZ, 0xa, !P0 ;  /* 0x0000000aff037807 */ /* 0x000fe40004000000 */
[----:B------:R-:W-:-:S03]  /*21c0*/  IADD3 R29, P0, PT, R29, 0x1000, RZ ;  /* 0x000010001d1d7810 */ /* 0x000fc60007f1e0ff */
[----:B------:R1:W-:Y:S02]  /*21d0*/  STG.E desc[UR8][R20.64+0x600], R3 ;  /* 0x0006000314007986 */ /* 0x0003e4000c101908 */
[----:B------:R-:W-:Y:S01]  /*21e0*/  IMAD.X R28, RZ, RZ, R28, P0 ;  /* 0x000000ffff1c7224 */ /* 0x000fe200000e061c */
[----:B------:R-:W-:Y:S07]  /*21f0*/  BRA.U UP0, `(.L_x_66) ;  /* 0xfffffff100547547 */ /* 0x000fee000b83ffff */
.L_x_65:
[----:B------:R-:W0:Y:S02]  /*2200*/  LDC R0, c[0x0][0x384] ;  /* 0x0000e100ff007b82 */ /* 0x000e240000000800 */
[----:B0-----:R-:W-:-:S04]  /*2210*/  LOP3.LUT R6, R0, 0x7, RZ, 0xc0, !PT ;  /* 0x0000000700067812 */ /* 0x001fc800078ec0ff */
[----:B------:R-:W-:-:S13]  /*2220*/  ISETP.NE.AND P0, PT, R6, RZ, PT ;  /* 0x000000ff0600720c */ /* 0x000fda0003f05270 */
[----:B------:R-:W-:Y:S05]  /*2230*/  @!P0 EXIT ;  /* 0x000000000000894d */ /* 0x000fea0003800000 */
[----:B------:R-:W0:Y:S01]  /*2240*/  LDC R14, c[0x0][0x384] ;  /* 0x0000e100ff0e7b82 */ /* 0x000e220000000800 */
[----:B------:R-:W-:Y:S01]  /*2250*/  IMAD.SHL.U32 R0, R0, 0x80, RZ ;  /* 0x0000008000007824 */ /* 0x000fe200078e00ff */
[----:B------:R-:W-:-:S03]  /*2260*/  ISETP.GE.U32.AND P1, PT, R6, 0x4, PT ;  /* 0x000000040600780c */ /* 0x000fc60003f26070 */
[----:B------:R-:W-:Y:S02]  /*2270*/  IMAD R7, R0, UR7, RZ ;  /* 0x0000000700077c24 */ /* 0x000fe4000f8e02ff */
[----:B------:R-:W4:Y:S01]  /*2280*/  S2R R0, SR_TID.X ;  /* 0x0000000000007919 */ /* 0x000f220000002100 */
[----:B-1----:R-:W1:Y:S08]  /*2290*/  LDC.64 R2, c[0x0][0x398] ;  /* 0x0000e600ff027b82 */ /* 0x002e700000000a00 */
[----:B------:R-:W5:Y:S01]  /*22a0*/  LDC.64 R4, c[0x0][0x3a8] ;  /* 0x0000ea00ff047b82 */ /* 0x000f620000000a00 */
[----:B0-----:R-:W-:-:S04]  /*22b0*/  LOP3.LUT R20, R14, 0x3, RZ, 0xc0, !PT ;  /* 0x000000030e147812 */ /* 0x001fc800078ec0ff */
[----:B------:R-:W-:Y:S01]  /*22c0*/  ISETP.NE.AND P0, PT, R20, RZ, PT ;  /* 0x000000ff1400720c */ /* 0x000fe20003f05270 */
[----:B-1----:R-:W-:-:S04]  /*22d0*/  IMAD.WIDE R2, R7, 0x4, R2 ;  /* 0x0000000407027825 */ /* 0x002fc800078e0202 */
[----:B-----5:R-:W-:Y:S01]  /*22e0*/  IMAD.WIDE R4, R7, 0x4, R4 ;  /* 0x0000000407047825 */ /* 0x020fe200078e0204 */
[----:B----4-:R-:W-:Y:S07]  /*22f0*/  @!P1 BRA `(.L_x_67) ;  /* 0x0000000400d89947 */ /* 0x010fee0003800000 */
[----:B--2---:R-:W-:-:S04]  /*2300*/  IMAD.U32 R13, RZ, RZ, UR4 ;  /* 0x00000004ff0d7e24 */ /* 0x004fc8000f8e00ff */
[----:B------:R-:W-:-:S04]  /*2310*/  IMAD R13, R13, 0x80, R0 ;  /* 0x000000800d0d7824 */ /* 0x000fc800078e0200 */
[----:B---3--:R-:W-:-:S05]  /*2320*/  IMAD.WIDE R10, R13, 0x4, R4 ;  /* 0x000000040d0a7825 */ /* 0x008fca00078e0204 */
[----:B------:R-:W2:Y:S01]  /*2330*/  LDG.E R21, desc[UR8][R10.64] ;  /* 0x000000080a157981 */ /* 0x000ea2000c1e1900 */
[----:B------:R-:W-:-:S05]  /*2340*/  IMAD.WIDE R6, R13, 0x4, R2 ;  /* 0x000000040d067825 */ /* 0x000fca00078e0202 */
[----:B------:R-:W3:Y:S01]  /*2350*/  LDG.E R12, desc[UR8][R6.64] ;  /* 0x00000008060c7981 */ /* 0x000ee2000c1e1900 */
[-C--:B--2---:R-:W-:Y:S02]  /*2360*/  IABS R15, R21.reuse ;  /* 0x00000015000f7213 */ /* 0x084fe40000000000 */
[----:B------:R-:W-:Y:S02]  /*2370*/  IABS R23, R21 ;  /* 0x0000001500177213 */ /* 0x000fe40000000000 */
[----:B------:R-:W0:Y:S01]  /*2380*/  I2F.RP R18, R15 ;  /* 0x0000000f00127306 */ /* 0x000e220000209400 */
[----:B---3--:R-:W-:Y:S02]  /*2390*/  ISETP.GE.AND P3, PT, R12, RZ, PT ;  /* 0x000000ff0c00720c */ /* 0x008fe40003f66270 */
[----:B------:R-:W-:-:S05]  /*23a0*/  IMAD.MOV R23, RZ, RZ, -R23 ;  /* 0x000000ffff177224 */ /* 0x000fca00078e0a17 */
[----:B0-----:R-:W0:Y:S02]  /*23b0*/  MUFU.RCP R18, R18 ;  /* 0x0000001200127308 */ /* 0x001e240000001000 */
[----:B0-----:R-:W-:Y:S02]  /*23c0*/  IADD3 R16, PT, PT, R18, 0xffffffe, RZ ;  /* 0x0ffffffe12107810 */ /* 0x001fe40007ffe0ff */
[----:B------:R-:W-:Y:S01]  /*23d0*/  IABS R18, R12 ;  /* 0x0000000c00127213 */ /* 0x000fe20000000000 */
[----:B------:R-:W-:-:S03]  /*23e0*/  IMAD.WIDE R12, R13, 0x4, R8 ;  /* 0x000000040d0c7825 */ /* 0x000fc600078e0208 */
        /* <DEDUP_REMOVED lines=29> */
[----:B-1----:R-:W-:Y:S02]  /*25c0*/  IMAD.MOV.U32 R18, RZ, RZ, RZ ;  /* 0x000000ffff127224 */ /* 0x002fe400078e00ff */
[----:B--2---:R-:W-:-:S04]  /*25d0*/  IMAD.MOV R24, RZ, RZ, -R19 ;  /* 0x000000ffff187224 */ /* 0x004fc800078e0a13 */
[----:B0-----:R-:W-:-:S04]  /*25e0*/  IMAD R21, R24, R17, RZ ;  /* 0x0000001118157224 */ /* 0x001fc800078e02ff */
[----:B------:R-:W-:Y:S01]  /*25f0*/  IMAD.HI.U32 R19, R19, R21, R18 ;  /* 0x0000001513137227 */ /* 0x000fe200078e0012 */
[----:B------:R-:W-:-:S05]  /*2600*/  MOV R21, R23 ;  /* 0x0000001700157202 */ /* 0x000fca0000000f00 */
        /* <DEDUP_REMOVED lines=18> */
[----:B------:R-:W-:-:S05]  /*2730*/  IADD3 R23, PT, PT, RZ, -R23, RZ ;  /* 0x80000017ff177210 */ /* 0x000fca0007ffe0ff */
[----:B-1----:R-:W1:Y:S02]  /*2740*/  MUFU.RCP R22, R22 ;  /* 0x0000001600167308 */ /* 0x002e640000001000 */
[----:B-1----:R-:W-:Y:S01]  /*2750*/  VIADD R18, R22, 0xffffffe ;  /* 0x0ffffffe16127836 */ /* 0x002fe20000000000 */
[----:B------:R-:W-:-:S05]  /*2760*/  IABS R22, R16 ;  /* 0x0000001000167213 */ /* 0x000fca0000000000 */
        /* <DEDUP_REMOVED lines=19> */
[----:B------:R1:W0:Y:S01]  /*28a0*/  LDG.E R6, desc[UR8][R6.64+0x600] ;  /* 0x0006000806067981 */ /* 0x000222000c1e1900 */
[----:B------:R-:W-:Y:S01]  /*28b0*/  UIADD3 UR4, UPT, UPT, UR4, 0x4, URZ ;  /* 0x0000000404047890 */ /* 0x000fe2000fffe0ff */
[----:B--2---:R-:W-:-:S02]  /*28c0*/  IABS R15, R10 ;  /* 0x0000000a000f7213 */ /* 0x004fc40000000000 */
[----:B-1----:R-:W-:Y:S02]  /*28d0*/  IABS R7, R10 ;  /* 0x0000000a00077213 */ /* 0x002fe40000000000 */
[----:B------:R-:W1:Y:S01]  /*28e0*/  I2F.RP R18, R15 ;  /* 0x0000000f00127306 */ /* 0x000e620000209400 */
[----:B0-----:R-:W-:Y:S02]  /*28f0*/  IABS R19, R6 ;  /* 0x0000000600137213 */ /* 0x001fe40000000000 */
[----:B------:R-:W-:Y:S01]  /*2900*/  IMAD.MOV R7, RZ, RZ, -R7 ;  /* 0x000000ffff077224 */ /* 0x000fe200078e0a07 */
[----:B------:R-:W-:-:S04]  /*2910*/  ISETP.GE.AND P3, PT, R6, RZ, PT ;  /* 0x000000ff0600720c */ /* 0x000fc80003f66270 */
[----:B-1----:R-:W0:Y:S02]  /*2920*/  MUFU.RCP R18, R18 ;  /* 0x0000001200127308 */ /* 0x002e240000001000 */
[----:B0-----:R-:W-:-:S06]  /*2930*/  IADD3 R16, PT, PT, R18, 0xffffffe, RZ ;  /* 0x0ffffffe12107810 */ /* 0x001fcc0007ffe0ff */
        /* <DEDUP_REMOVED lines=18> */
.L_x_67:
[----:B------:R-:W-:Y:S05]  /*2a60*/  @!P0 EXIT ;  /* 0x000000000000894d */ /* 0x000fea0003800000 */
[----:B------:R-:W-:Y:S02]  /*2a70*/  ISETP.NE.AND P1, PT, R20, 0x1, PT ;  /* 0x000000011400780c */ /* 0x000fe40003f25270 */
[----:B------:R-:W-:-:S04]  /*2a80*/  LOP3.LUT R14, R14, 0x1, RZ, 0xc0, !PT ;  /* 0x000000010e0e7812 */ /* 0x000fc800078ec0ff */
[----:B------:R-:W-:-:S07]  /*2a90*/  ISETP.NE.U32.AND P0, PT, R14, 0x1, PT ;  /* 0x000000010e00780c */ /* 0x000fce0003f05070 */
[----:B------:R-:W-:Y:S06]  /*2aa0*/  @!P1 BRA `(.L_x_68) ;  /* 0x0000000000f09947 */ /* 0x000fec0003800000 */
[----:B0-2---:R-:W-:-:S04]  /*2ab0*/  IMAD.U32 R13, RZ, RZ, UR4 ;  /* 0x00000004ff0d7e24 */ /* 0x005fc8000f8e00ff */
        /* <DEDUP_REMOVED lines=32> */
[----:B------:R0:W3:Y:S01]  /*2cc0*/  LDG.E R6, desc[UR8][R6.64+0x200] ;  /* 0x0002000806067981 */ /* 0x0000e2000c1e1900 */
[----:B------:R-:W-:Y:S01]  /*2cd0*/  UIADD3 UR4, UPT, UPT, UR4, 0x2, URZ ;  /* 0x0000000204047890 */ /* 0x000fe2000fffe0ff */
[----:B--2---:R-:W-:-:S02]  /*2ce0*/  IABS R18, R10 ;  /* 0x0000000a00127213 */ /* 0x004fc40000000000 */
[----:B0-----:R-:W-:Y:S02]  /*2cf0*/  IABS R7, R10 ;  /* 0x0000000a00077213 */ /* 0x001fe40000000000 */
[----:B------:R-:W0:Y:S01]  /*2d00*/  I2F.RP R16, R18 ;  /* 0x0000001200107306 */ /* 0x000e220000209400 */
[----:B---3--:R-:W-:Y:S02]  /*2d10*/  IABS R20, R6 ;  /* 0x0000000600147213 */ /* 0x008fe40000000000 */
[----:B------:R-:W-:Y:S01]  /*2d20*/  IMAD.MOV R7, RZ, RZ, -R7 ;  /* 0x000000ffff077224 */ /* 0x000fe200078e0a07 */
[----:B------:R-:W-:-:S04]  /*2d30*/  ISETP.GE.AND P3, PT, R6, RZ, PT ;  /* 0x000000ff0600720c */ /* 0x000fc80003f66270 */
[----:B0-----:R-:W0:Y:S02]  /*2d40*/  MUFU.RCP R16, R16 ;  /* 0x0000001000107308 */ /* 0x001e240000001000 */
[----:B0-----:R-:W-:-:S06]  /*2d50*/  VIADD R14, R16, 0xffffffe ;  /* 0x0ffffffe100e7836 */ /* 0x001fcc0000000000 */
[----:B------:R0:W2:Y:S02]  /*2d60*/  F2I.FTZ.U32.TRUNC.NTZ R15, R14 ;  /* 0x0000000e000f7305 */ /* 0x0000a4000021f000 */
[----:B0-----:R-:W-:Y:S01]  /*2d70*/  IMAD.MOV.U32 R14, RZ, RZ, RZ ;  /* 0x000000ffff0e7224 */ /* 0x001fe200078e00ff */
[----:B--2---:R-:W-:-:S05]  /*2d80*/  IADD3 R19, PT, PT, RZ, -R15, RZ ;  /* 0x8000000fff137210 */ /* 0x004fca0007ffe0ff */
        /* <DEDUP_REMOVED lines=14> */
.L_x_68:
[----:B------:R-:W-:Y:S05]  /*2e70*/  @P0 EXIT ;  /* 0x000000000000094d */ /* 0x000fea0003800000 */
[----:B01----:R-:W-:-:S04]  /*2e80*/  IMAD.U32 R7, RZ, RZ, UR4 ;  /* 0x00000004ff077e24 */ /* 0x003fc8000f8e00ff */
[----:B------:R-:W-:-:S04]  /*2e90*/  IMAD R7, R7, 0x80, R0 ;  /* 0x0000008007077824 */ /* 0x000fc800078e0200 */
[----:B------:R-:W-:-:S05]  /*2ea0*/  IMAD.WIDE R4, R7, 0x4, R4 ;  /* 0x0000000407047825 */ /* 0x000fca00078e0204 */
[----:B--2---:R-:W2:Y:S01]  /*2eb0*/  LDG.E R12, desc[UR8][R4.64] ;  /* 0x00000008040c7981 */ /* 0x004ea2000c1e1900 */
[----:B------:R-:W-:-:S06]  /*2ec0*/  IMAD.WIDE R2, R7, 0x4, R2 ;  /* 0x0000000407027825 */ /* 0x000fcc00078e0202 */
[----:B------:R0:W4:Y:S01]  /*2ed0*/  LDG.E R2, desc[UR8][R2.64] ;  /* 0x0000000802027981 */ /* 0x000122000c1e1900 */
[----:B------:R-:W-:Y:S01]  /*2ee0*/  IMAD.WIDE R8, R7, 0x4, R8 ;  /* 0x0000000407087825 */ /* 0x000fe200078e0208 */
[-C--:B--2---:R-:W-:Y:S02]  /*2ef0*/  IABS R6, R12.reuse ;  /* 0x0000000c00067213 */ /* 0x084fe40000000000 */
[----:B0-----:R-:W-:Y:S02]  /*2f00*/  IABS R3, R12 ;  /* 0x0000000c00037213 */ /* 0x001fe40000000000 */
[----:B------:R-:W0:Y:S01]  /*2f10*/  I2F.RP R0, R6 ;  /* 0x0000000600007306 */ /* 0x000e220000209400 */
[----:B----4-:R-:W-:Y:S02]  /*2f20*/  IABS R4, R2 ;  /* 0x0000000200047213 */ /* 0x010fe40000000000 */
[----:B------:R-:W-:-:S05]  /*2f30*/  ISETP.GE.AND P2, PT, R2, RZ, PT ;  /* 0x000000ff0200720c */ /* 0x000fca0003f46270 */
[----:B0-----:R-:W3:Y:S02]  /*2f40*/  MUFU.RCP R0, R0 ;  /* 0x0000000000007308 */ /* 0x001ee40000001000 */
[----:B---3--:R-:W-:Y:S02]  /*2f50*/  VIADD R10, R0, 0xffffffe ;  /* 0x0ffffffe000a7836 */ /* 0x008fe40000000000 */
        /* <DEDUP_REMOVED lines=19> */
.L_x_64:
[----:B------:R-:W-:-:S06]  /*3090*/  UISETP.GE.AND UP0, UPT, UR11, 0x1, UPT ;  /* 0x000000010b00788c */ /* 0x000fcc000bf06270 */
[----:B------:R-:W-:-:S13]  /*30a0*/  PLOP3.LUT P0, PT, PT, PT, UP0, 0x80, 0x8 ;  /* 0x000000000008781c */ /* 0x000fda0003f0f008 */
[----:B------:R-:W-:Y:S05]  /*30b0*/  @!P0 EXIT ;  /* 0x000000000000894d */ /* 0x000fea0003800000 */
[----:B------:R-:W0:Y:S01]  /*30c0*/  LDC R6, c[0x0][0x384] ;  /* 0x0000e100ff067b82 */ /* 0x000e220000000800 */
[----:B------:R-:W1:Y:S01]  /*30d0*/  S2R R7, SR_TID.X ;  /* 0x0000000000077919 */ /* 0x000e620000002100 */
[----:B------:R-:W-:Y:S02]  /*30e0*/  UISETP.GE.U32.AND UP0, UPT, UR11, 0x8, UPT ;  /* 0x000000080b00788c */ /* 0x000fe4000bf06070 */
[----:B------:R-:W-:-:S04]  /*30f0*/  ULOP3.LUT UR4, UR11, 0x7, URZ, 0xc0, !UPT ;  /* 0x000000070b047892 */ /* 0x000fc8000f8ec0ff */
[----:B------:R-:W4:Y:S08]  /*3100*/  LDC.64 R4, c[0x0][0x398] ;  /* 0x0000e600ff047b82 */ /* 0x000f300000000a00 */
[----:B------:R-:W5:Y:S01]  /*3110*/  LDC.64 R2, c[0x0][0x3a8] ;  /* 0x0000ea00ff027b82 */ /* 0x000f620000000a00 */
[----:B0-----:R-:W-:-:S05]  /*3120*/  SHF.L.U32 R6, R6, 0x7, RZ ;  /* 0x0000000706067819 */ /* 0x001fca00000006ff */
[----:B---3--:R-:W-:Y:S02]  /*3130*/  IMAD R11, R6, UR7, RZ ;  /* 0x00000007060b7c24 */ /* 0x008fe4000f8e02ff */
[----:B------:R-:W-:Y:S02]  /*3140*/  IMAD.MOV.U32 R6, RZ, RZ, RZ ;  /* 0x000000ffff067224 */ /* 0x000fe400078e00ff */
[----:B----4-:R-:W-:-:S04]  /*3150*/  IMAD.WIDE R4, R11, 0x4, R4 ;  /* 0x000000040b047825 */ /* 0x010fc800078e0204 */
[----:B-----5:R-:W-:Y:S01]  /*3160*/  IMAD.WIDE R2, R11, 0x4, R2 ;  /* 0x000000040b027825 */ /* 0x020fe200078e0202 */
[----:B-1----:R-:W-:Y:S06]  /*3170*/  BRA.U !UP0, `(.L_x_69) ;  /* 0x0000001108387547 */ /* 0x002fec000b800000 */
[----:B------:R-:W-:Y:S01]  /*3180*/  ULOP3.LUT UR5, UR11, 0x7ffffff8, URZ, 0xc0, !UPT ;  /* 0x7ffffff80b057892 */ /* 0x000fe2000f8ec0ff */
[----:B------:R-:W-:-:S05]  /*3190*/  IMAD.MOV.U32 R18, RZ, RZ, RZ ;  /* 0x000000ffff127224 */ /* 0x000fca00078e00ff */
[----:B------:R-:W-:-:S07]  /*31a0*/  IMAD.U32 R6, RZ, RZ, UR5 ;  /* 0x00000005ff067e24 */ /* 0x000fce000f8e00ff */
.L_x_86:
[----:B------:R-:W-:Y:S01]  /*31b0*/  IMAD R19, R18, 0x80, R7 ;  /* 0x0000008012137824 */ /* 0x000fe200078e0207 */
[----:B------:R-:W-:Y:S03]  /*31c0*/  BSSY.RECONVERGENT B0, `(.L_x_70) ;  /* 0x000002a000007945 */ /* 0x000fe60003800200 */
[C---:B--2---:R-:W-:Y:S01]  /*31d0*/  VIADD R13, R19.reuse, 0x180 ;  /* 0x00000180130d7836 */ /* 0x044fe20000000000 */
[CC--:B------:R-:W-:Y:S01]  /*31e0*/  ISETP.GE.AND P1, PT, R19.reuse, R0.reuse, PT ;  /* 0x000000001300720c */ /* 0x0c0fe20003f26270 */
[C---:B01-34-:R-:W-:Y:S01]  /*31f0*/  VIADD R17, R19.reuse, 0x200 ;  /* 0x0000020013117836 */ /* 0x05bfe20000000000 */
[C---:B------:R-:W-:Y:S01]  /*3200*/  IADD3 R11, PT, PT, R19.reuse, 0x100, RZ ;  /* 0x00000100130b7810 */ /* 0x040fe20007ffe0ff */
[----:B------:R-:W-:Y:S01]  /*3210*/  VIADD R15, R19, 0x80 ;  /* 0x00000080130f7836 */ /* 0x000fe20000000000 */
[-C--:B------:R-:W-:Y:S02]  /*3220*/  ISETP.GE.AND P2, PT, R13, R0.reuse, PT ;  /* 0x000000000d00720c */ /* 0x080fe40003f46270 */
        /* <DEDUP_REMOVED lines=35> */
.L_x_71:
[----:B------:R-:W-:Y:S05]  /*3460*/  BSYNC.RECONVERGENT B0 ;  /* 0x0000000000007941 */ /* 0x000fea0003800200 */
.L_x_70:
        /* <DEDUP_REMOVED lines=15> */
[----:B0-----:R-:W-:-:S06]  /*3560*/  VIADD R16, R24, 0xffffffe ;  /* 0x0ffffffe18107836 */ /* 0x001fcc0000000000 */
[----:B------:R0:W1:Y:S02]  /*3570*/  F2I.FTZ.U32.TRUNC.NTZ R17, R16 ;  /* 0x0000001000117305 */ /* 0x000064000021f000 */
[----:B0-----:R-:W-:Y:S01]  /*3580*/  MOV R16, RZ ;  /* 0x000000ff00107202 */ /* 0x001fe20000000f00 */
[----:B-1----:R-:W-:-:S04]  /*3590*/  IMAD.MOV R27, RZ, RZ, -R17 ;  /* 0x000000ffff1b7224 */ /* 0x002fc800078e0a11 */
[----:B------:R-:W-:-:S04]  /*35a0*/  IMAD R27, R27, R22, RZ ;  /* 0x000000161b1b7224 */ /* 0x000fc800078e02ff */
        /* <DEDUP_REMOVED lines=14> */
.L_x_73:
[----:B------:R-:W-:Y:S05]  /*3690*/  BSYNC.RECONVERGENT B0 ;  /* 0x0000000000007941 */ /* 0x000fea0003800200 */
.L_x_72:
[----:B------:R-:W-:Y:S01]  /*36a0*/  BSSY.RECONVERGENT B0, `(.L_x_74) ;  /* 0x0000020000007945 */ /* 0x000fe20003800200 */
[----:B------:R-:W-:Y:S02]  /*36b0*/  ISETP.GE.AND P4, PT, R21, R0, PT ;  /* 0x000000001500720c */ /* 0x000fe40003f86270 */
[----:B------:R-:W-:Y:S01]  /*36c0*/  IADD3 R19, PT, PT, R19, 0x380, RZ ;  /* 0x0000038013137810 */ /* 0x000fe20007ffe0ff */
        /* <DEDUP_REMOVED lines=9> */
[----:B-1----:R-:W-:Y:S01]  /*3760*/  VIADD R16, R22, 0xffffffe ;  /* 0x0ffffffe16107836 */ /* 0x002fe20000000000 */
[----:B------:R-:W-:-:S05]  /*3770*/  IADD3 R22, PT, PT, RZ, -R27, RZ ;  /* 0x8000001bff167210 */ /* 0x000fca0007ffe0ff */
[----:B0-----:R0:W1:Y:S02]  /*3780*/  F2I.FTZ.U32.TRUNC.NTZ R17, R16 ;  /* 0x0000001000117305 */ /* 0x001064000021f000 */
        /* <DEDUP_REMOVED lines=17> */
.L_x_75:
[----:B------:R-:W-:Y:S05]  /*38a0*/  BSYNC.RECONVERGENT B0 ;  /* 0x0000000000007941 */ /* 0x000fea0003800200 */
.L_x_74:
        /* <DEDUP_REMOVED lines=12> */
[----:B--2---:R-:W-:Y:S01]  /*3970*/  IADD3 R16, PT, PT, R21, 0xffffffe, RZ ;  /* 0x0ffffffe15107810 */ /* 0x004fe20007ffe0ff */
[----:B------:R-:W-:-:S05]  /*3980*/  IMAD.MOV R21, RZ, RZ, -R25 ;  /* 0x000000ffff157224 */ /* 0x000fca00078e0a19 */
[----:B01----:R0:W1:Y:S02]  /*3990*/  F2I.FTZ.U32.TRUNC.NTZ R17, R16 ;  /* 0x0000001000117305 */ /* 0x003064000021f000 */
        /* <DEDUP_REMOVED lines=16> */
.L_x_77:
[----:B------:R-:W-:Y:S05]  /*3aa0*/  BSYNC.RECONVERGENT B0 ;  /* 0x0000000000007941 */ /* 0x000fea0003800200 */
.L_x_76:
        /* <DEDUP_REMOVED lines=30> */
.L_x_79:
[----:B------:R-:W-:Y:S05]  /*3c90*/  BSYNC.RECONVERGENT B0 ;  /* 0x0000000000007941 */ /* 0x000fea0003800200 */
.L_x_78:
        /* <DEDUP_REMOVED lines=10> */
[----:B----4-:R-:W-:Y:S02]  /*3d40*/  VIADD R16, R21, 0xffffffe ;  /* 0x0ffffffe15107836 */ /* 0x010fe40000000000 */
[----:B------:R-:W-:-:S04]  /*3d50*/  IMAD.MOV R21, RZ, RZ, -R25 ;  /* 0x000000ffff157224 */ /* 0x000fc800078e0a19 */
[----:B0123--:R0:W1:Y:S02]  /*3d60*/  F2I.FTZ.U32.TRUNC.NTZ R17, R16 ;  /* 0x0000001000117305 */ /* 0x00f064000021f000 */
        /* <DEDUP_REMOVED lines=16> */
.L_x_81:
[----:B------:R-:W-:Y:S05]  /*3e70*/  BSYNC.RECONVERGENT B0 ;  /* 0x0000000000007941 */ /* 0x000fea0003800200 */
.L_x_80:
        /* <DEDUP_REMOVED lines=10> */
[----:B--2---:R-:W-:Y:S02]  /*3f20*/  VIADD R16, R21, 0xffffffe ;  /* 0x0ffffffe15107836 */ /* 0x004fe40000000000 */
[----:B------:R-:W-:-:S04]  /*3f30*/  IMAD.MOV R21, RZ, RZ, -R25 ;  /* 0x000000ffff157224 */ /* 0x000fc800078e0a19 */
[----:B01-34-:R0:W1:Y:S02]  /*3f40*/  F2I.FTZ.U32.TRUNC.NTZ R17, R16 ;  /* 0x0000001000117305 */ /* 0x01b064000021f000 */
        /* <DEDUP_REMOVED lines=16> */
.L_x_83:
[----:B------:R-:W-:Y:S05]  /*4050*/  BSYNC.RECONVERGENT B0 ;  /* 0x0000000000007941 */ /* 0x000fea0003800200 */
.L_x_82:
        /* <DEDUP_REMOVED lines=15> */
[----:B------:R-:W-:Y:S01]  /*4150*/  IMAD R13, R22, R19, RZ ;  /* 0x00000013160d7224 */ /* 0x000fe200078e02ff */
[----:B------:R-:W-:-:S03]  /*4160*/  MOV R22, R21 ;  /* 0x0000001500167202 */ /* 0x000fc60000000f00 */
        /* <DEDUP_REMOVED lines=13> */
.L_x_85:
[----:B------:R-:W-:Y:S05]  /*4240*/  BSYNC.RECONVERGENT B0 ;  /* 0x0000000000007941 */ /* 0x000fea0003800200 */
.L_x_84:
[----:B------:R-:W-:Y:S05]  /*4250*/  @P2 BRA `(.L_x_86) ;  /* 0xffffffec00d42947 */ /* 0x000fea000383ffff */
.L_x_69:
[----:B------:R-:W-:-:S13]  /*4260*/  ISETP.NE.AND P0, PT, RZ, UR4, PT ;  /* 0x00000004ff007c0c */ /* 0x000fda000bf05270 */
[----:B------:R-:W-:Y:S05]  /*4270*/  @!P0 EXIT ;  /* 0x000000000000894d */ /* 0x000fea0003800000 */
[----:B------:R-:W5:Y:S01]  /*4280*/  LDC R10, c[0x0][0x384] ;  /* 0x0000e100ff0a7b82 */ /* 0x000f620000000800 */
[----:B------:R-:W-:Y:S01]  /*4290*/  UISETP.GE.U32.AND UP0, UPT, UR4, 0x4, UPT ;  /* 0x000000040400788c */ /* 0x000fe2000bf06070 */
[----:B-----5:R-:W-:-:S08]  /*42a0*/  LOP3.LUT R20, R10, 0x3, RZ, 0xc0, !PT ;  /* 0x000000030a147812 */ /* 0x020fd000078ec0ff */
[----:B------:R-:W-:Y:S05]  /*42b0*/  BRA.U !UP0, `(.L_x_87) ;  /* 0x0000000908347547 */ /* 0x000fea000b800000 */
[----:B------:R-:W-:Y:S01]  /*42c0*/  IMAD R19, R6, 0x80, R7 ;  /* 0x0000008006137824 */ /* 0x000fe200078e0207 */
[----:B------:R-:W-:Y:S03]  /*42d0*/  BSSY.RECONVERGENT B0, `(.L_x_88) ;  /* 0x0000027000007945 */ /* 0x000fe60003800200 */
[C---:B01234-:R-:W-:Y:S01]  /*42e0*/  VIADD R17, R19.reuse, 0x80 ;  /* 0x0000008013117836 */ /* 0x05ffe20000000000 */
        /* <DEDUP_REMOVED lines=34> */
[----:B------:R-:W-:-:S03]  /*4510*/  IMAD.WIDE R12, R19, 0x4, R8 ;  /* 0x00000004130c7825 */ /* 0x000fc600078e0208 */
[----:B------:R-:W-:-:S05]  /*4520*/  SEL R19, RZ, 0xa, !P3 ;  /* 0x0000000aff137807 */ /* 0x000fca0005800000 */
[----:B------:R0:W-:Y:S04]  /*4530*/  STG.E desc[UR8][R12.64], R19 ;  /* 0x000000130c007986 */ /* 0x0001e8000c101908 */
.L_x_89:
[----:B------:R-:W-:Y:S05]  /*4540*/  BSYNC.RECONVERGENT B0 ;  /* 0x0000000000007941 */ /* 0x000fea0003800200 */
.L_x_88:
        /* <DEDUP_REMOVED lines=32> */
.L_x_91:
[----:B------:R-:W-:Y:S05]  /*4750*/  BSYNC.RECONVERGENT B0 ;  /* 0x0000000000007941 */ /* 0x000fea0003800200 */
.L_x_90:
        /* <DEDUP_REMOVED lines=28> */
[----:B------:R-:W-:Y:S01]  /*4920*/  ISETP.NE.AND P1, PT, R12, RZ, PT ;  /* 0x000000ff0c00720c */ /* 0x000fe20003f25270 */
[----:B------:R-:W-:-:S03]  /*4930*/  IMAD.WIDE R12, R15, 0x4, R8 ;  /* 0x000000040f0c7825 */ /* 0x000fc600078e0208 */
[----:B------:R-:W-:-:S05]  /*4940*/  SEL R15, RZ, 0xa, !P1 ;  /* 0x0000000aff0f7807 */ /* 0x000fca0004800000 */
[----:B------:R2:W-:Y:S04]  /*4950*/  STG.E desc[UR8][R12.64], R15 ;  /* 0x0000000f0c007986 */ /* 0x0005e8000c101908 */
.L_x_93:
[----:B------:R-:W-:Y:S05]  /*4960*/  BSYNC.RECONVERGENT B0 ;  /* 0x0000000000007941 */ /* 0x000fea0003800200 */
.L_x_92:
        /* <DEDUP_REMOVED lines=32> */
.L_x_95:
[----:B------:R-:W-:Y:S05]  /*4b70*/  BSYNC.RECONVERGENT B0 ;  /* 0x0000000000007941 */ /* 0x000fea0003800200 */
.L_x_94:
[----:B------:R-:W-:-:S07]  /*4b80*/  VIADD R6, R6, 0x4 ;  /* 0x0000000406067836 */ /* 0x000fce0000000000 */
.L_x_87:
[----:B------:R-:W-:-:S13]  /*4b90*/  ISETP.NE.AND P0, PT, R20, RZ, PT ;  /* 0x000000ff1400720c */ /* 0x000fda0003f05270 */
[----:B------:R-:W-:Y:S05]  /*4ba0*/  @!P0 EXIT ;  /* 0x000000000000894d */ /* 0x000fea0003800000 */
[----:B------:R-:W-:-:S13]  /*4bb0*/  ISETP.NE.AND P0, PT, R20, 0x1, PT ;  /* 0x000000011400780c */ /* 0x000fda0003f05270 */
[----:B------:R-:W-:Y:S05]  /*4bc0*/  @!P0 BRA `(.L_x_96) ;  /* 0x00000004001c8947 */ /* 0x000fea0003800000 */
[----:B01234-:R-:W-:Y:S01]  /*4bd0*/  IMAD R15, R6, 0x80, R7 ;  /* 0x00000080060f7824 */ /* 0x01ffe200078e0207 */
[----:B------:R-:W-:Y:S04]  /*4be0*/  BSSY.RECONVERGENT B0, `(.L_x_97) ;  /* 0x0000023000007945 */ /* 0x000fe80003800200 */
[C---:B------:R-:W-:Y:S02]  /*4bf0*/  ISETP.GE.AND P0, PT, R15.reuse, R0, PT ;  /* 0x000000000f00720c */ /* 0x040fe40003f06270 */
[----:B------:R-:W-:-:S04]  /*4c00*/  IADD3 R11, PT, PT, R15, 0x80, RZ ;  /* 0x000000800f0b7810 */ /* 0x000fc80007ffe0ff */
[----:B------:R-:W-:-:S07]  /*4c10*/  ISETP.GE.AND P3, PT, R11, R0, PT ;  /* 0x000000000b00720c */ /* 0x000fce0003f66270 */
[----:B------:R-:W-:Y:S06]  /*4c20*/  @P0 BRA `(.L_x_98) ;  /* 0x0000000000780947 */ /* 0x000fec0003800000 */
        /* <DEDUP_REMOVED lines=30> */
.L_x_98:
[----:B------:R-:W-:Y:S05]  /*4e10*/  BSYNC.RECONVERGENT B0 ;  /* 0x0000000000007941 */ /* 0x000fea0003800200 */
.L_x_97:
[----:B------:R-:W-:Y:S04]  /*4e20*/  BSSY.RECONVERGENT B0, `(.L_x_99) ;  /* 0x0000020000007945 */ /* 0x000fe80003800200 */
[----:B------:R-:W-:Y:S05]  /*4e30*/  @P3 BRA `(.L_x_100) ;  /* 0x0000000000783947 */ /* 0x000fea0003800000 */
[----:B------:R-:W-:-:S05]  /*4e40*/  IMAD.WIDE R20, R11, 0x4, R2 ;  /* 0x000000040b147825 */ /* 0x000fca00078e0202 */
[----:B0-----:R-:W2:Y:S01]  /*4e50*/  LDG.E R12, desc[UR8][R20.64] ;  /* 0x00000008140c7981 */ /* 0x001ea2000c1e1900 */
        /* <DEDUP_REMOVED lines=28> */
.L_x_100:
[----:B------:R-:W-:Y:S05]  /*5020*/  BSYNC.RECONVERGENT B0 ;  /* 0x0000000000007941 */ /* 0x000fea0003800200 */
.L_x_99:
[----:B------:R-:W-:-:S07]  /*5030*/  IADD3 R6, PT, PT, R6, 0x2, RZ ;  /* 0x0000000206067810 */ /* 0x000fce0007ffe0ff */
.L_x_96:
        /* <DEDUP_REMOVED lines=37> */
.L_x_101:
        /* <DEDUP_REMOVED lines=15> */
.L_x_116:


//--------------------- .text._ZN3cub18CUB_300001_SM_10006detail8for_each13static_kernelINS2_12policy_hub_t12policy_500_tElN6thrust24THRUST_300001_SM_1000_NS8cuda_cub20__uninitialized_copy7functorINS7_6detail15normal_iteratorINS7_10device_ptrIiEEEENS7_7pointerIiNS8_3tagENS7_11use_defaultESI_EEEEEEvT0_T1_ --------------------------
	.section	.text._ZN3cub18CUB_300001_SM_10006detail8for_each13static_kernelINS2_12policy_hub_t12policy_500_tElN6thrust24THRUST_300001_SM_1000_NS8cuda_cub20__uninitialized_copy7functorINS7_6detail15normal_iteratorINS7_10device_ptrIiEEEENS7_7pointerIiNS8_3tagENS7_11use_defaultESI_EEEEEEvT0_T1_,"ax",@progbits
	.align	128
        .global         _ZN3cub18CUB_300001_SM_10006detail8for_each13static_kernelINS2_12policy_hub_t12policy_500_tElN6thrust24THRUST_300001_SM_1000_NS8cuda_cub20__uninitialized_copy7functorINS7_6detail15normal_iteratorINS7_10device_ptrIiEEEENS7_7pointerIiNS8_3tagENS7_11use_defaultESI_EEEEEEvT0_T1_
        .type           _ZN3cub18CUB_300001_SM_10006detail8for_each13static_kernelINS2_12policy_hub_t12policy_500_tElN6thrust24THRUST_300001_SM_1000_NS8cuda_cub20__uninitialized_copy7functorINS7_6detail15normal_iteratorINS7_10device_ptrIiEEEENS7_7pointerIiNS8_3tagENS7_11use_defaultESI_EEEEEEvT0_T1_,@function
        .size           _ZN3cub18CUB_300001_SM_10006detail8for_each13static_kernelINS2_12policy_hub_t12policy_500_tElN6thrust24THRUST_300001_SM_1000_NS8cuda_cub20__uninitialized_copy7functorINS7_6detail15normal_iteratorINS7_10device_ptrIiEEEENS7_7pointerIiNS8_3tagENS7_11use_defaultESI_EEEEEEvT0_T1_,(.L_x_117 - _ZN3cub18CUB_300001_SM_10006detail8for_each13static_kernelINS2_12policy_hub_t12policy_500_tElN6thrust24THRUST_300001_SM_1000_NS8cuda_cub20__uninitialized_copy7functorINS7_6detail15normal_iteratorINS7_10device_ptrIiEEEENS7_7pointerIiNS8_3tagENS7_11use_defaultESI_EEEEEEvT0_T1_)
        .other          _ZN3cub18CUB_300001_SM_10006detail8for_each13static_kernelINS2_12policy_hub_t12policy_500_tElN6thrust24THRUST_300001_SM_1000_NS8cuda_cub20__uninitialized_copy7functorINS7_6detail15normal_iteratorINS7_10device_ptrIiEEEENS7_7pointerIiNS8_3tagENS7_11use_defaultESI_EEEEEEvT0_T1_,@"STO_CUDA_ENTRY STV_DEFAULT"
_ZN3cub18CUB_300001_SM_10006detail8for_each13static_kernelINS2_12policy_hub_t12policy_500_tElN6thrust24THRUST_300001_SM_1000_NS8cuda_cub20__uninitialized_copy7functorINS7_6detail15normal_iteratorINS7_10device_ptrIiEEEENS7_7pointerIiNS8_3tagENS7_11use_defaultESI_EEEEEEvT0_T1_:
.text._ZN3cub18CUB_300001_SM_10006detail8for_each13static_kernelINS2_12policy_hub_t12policy_500_tElN6thrust24THRUST_300001_SM_1000_NS8cuda_cub20__uninitialized_copy7functorINS7_6detail15normal_iteratorINS7_10device_ptrIiEEEENS7_7pointerIiNS8_3tagENS7_11use_defaultESI_EEEEEEvT0_T1_:
[----:B------:R-:W-:Y:S08]  /*0000*/  LDC R1, c[0x0][0x37c] ;  /* 0x0000df00ff017b82 */ /* 0x000ff00000000800 */
[----:B------:R-:W0:Y:S01]  /*0010*/  S2UR UR4, SR_CTAID.X ;  /* 0x00000000000479c3 */ /* 0x000e220000002500 */
[----:B------:R-:W1:Y:S01]  /*0020*/  LDCU.64 UR6, c[0x0][0x380] ;  /* 0x00007000ff0677ac */ /* 0x000e620008000a00 */
[----:B------:R-:W2:Y:S01]  /*0030*/  LDCU.64 UR8, c[0x0][0x358] ;  /* 0x00006b00ff0877ac */ /* 0x000ea20008000a00 */
[----:B0-----:R-:W-:-:S04]  /*0040*/  UIMAD.WIDE.U32 UR4, UR4, 0x200, URZ ;  /* 0x00000200040478a5 */ /* 0x001fc8000f8e00ff */
[----:B-1----:R-:W-:-:S04]  /*0050*/  UIADD3 UR6, UP0, UPT, -UR4, UR6, URZ ;  /* 0x0000000604067290 */ /* 0x002fc8000ff1e1ff */
[----:B------:R-:W-:Y:S02]  /*0060*/  UIADD3.X UR7, UPT, UPT, ~UR5, UR7, URZ, UP0, !UPT ;  /* 0x0000000705077290 */ /* 0x000fe400087fe5ff */
[----:B------:R-:W-:-:S04]  /*0070*/  UISETP.GE.U32.AND UP0, UPT, UR6, 0x200, UPT ;  /* 0x000002000600788c */ /* 0x000fc8000bf06070 */
[----:B------:R-:W-:-:S09]  /*0080*/  UISETP.GE.AND.EX UP0, UPT, UR7, URZ, UPT, UP0 ;  /* 0x000000ff0700728c */ /* 0x000fd2000bf06300 */
[----:B--2---:R-:W-:Y:S05]  /*0090*/  BRA.U !UP0, `(.L_x_102) ;  /* 0x0000000108407547 */ /* 0x004fea000b800000 */
[----:B------:R-:W0:Y:S01]  /*00a0*/  S2R R0, SR_TID.X ;  /* 0x0000000000007919 */ /* 0x000e220000002100 */
[----:B------:R-:W1:Y:S01]  /*00b0*/  LDCU.64 UR10, c[0x0][0x388] ;  /* 0x00007100ff0a77ac */ /* 0x000e620008000a00 */
[----:B0-----:R-:W-:-:S05]  /*00c0*/  IADD3 R0, P0, PT, R0, UR4, RZ ;  /* 0x0000000400007c10 */ /* 0x001fca000ff1e0ff */
[----:B------:R-:W-:Y:S02]  /*00d0*/  IMAD.X R3, RZ, RZ, UR5, P0 ;  /* 0x00000005ff037e24 */ /* 0x000fe400080e06ff */
[----:B------:R-:W-:-:S03]  /*00e0*/  IMAD.SHL.U32 R4, R0, 0x4, RZ ;  /* 0x0000000400047824 */ /* 0x000fc600078e00ff */
[----:B------:R-:W-:Y:S02]  /*00f0*/  SHF.L.U64.HI R0, R0, 0x2, R3 ;  /* 0x0000000200007819 */ /* 0x000fe40000010203 */
[----:B-1----:R-:W-:-:S04]  /*0100*/  IADD3 R2, P0, PT, R4, UR10, RZ ;  /* 0x0000000a04027c10 */ /* 0x002fc8000ff1e0ff */
[----:B------:R-:W-:Y:S01]  /*0110*/  IADD3.X R3, PT, PT, R0, UR11, RZ, P0, !PT ;  /* 0x0000000b00037c10 */ /* 0x000fe200087fe4ff */
[----:B------:R-:W0:Y:S04]  /*0120*/  LDCU.64 UR10, c[0x0][0x390] ;  /* 0x00007200ff0a77ac */ /* 0x000e280008000a00 */
[----:B------:R-:W2:Y:S01]  /*0130*/  LDG.E R7, desc[UR8][R2.64] ;  /* 0x0000000802077981 */ /* 0x000ea2000c1e1900 */
[----:B0-----:R-:W-:-:S04]  /*0140*/  IADD3 R4, P0, PT, R4, UR10, RZ ;  /* 0x0000000a04047c10 */ /* 0x001fc8000ff1e0ff */
[----:B------:R-:W-:-:S05]  /*0150*/  IADD3.X R5, PT, PT, R0, UR11, RZ, P0, !PT ;  /* 0x0000000b00057c10 */ /* 0x000fca00087fe4ff */
[----:B--2---:R-:W-:Y:S04]  /*0160*/  STG.E desc[UR8][R4.64], R7 ;  /* 0x0000000704007986 */ /* 0x004fe8000c101908 */
[----:B------:R-:W2:Y:S04]  /*0170*/  LDG.E R9, desc[UR8][R2.64+0x400] ;  /* 0x0004000802097981 */ /* 0x000ea8000c1e1900 */
[----:B--2---:R-:W-:Y:S01]  /*0180*/  STG.E desc[UR8][R4.64+0x400], R9 ;  /* 0x0004000904007986 */ /* 0x004fe2000c101908 */
[----:B------:R-:W-:Y:S05]  /*0190*/  EXIT ;  /* 0x000000000000794d */ /* 0x000fea0003800000 */
.L_x_102:
[----:B------:R-:W0:Y:S01]  /*01a0*/  S2R R0, SR_TID.X ;  /* 0x0000000000007919 */ /* 0x000e220000002100 */
[----:B------:R-:W-:Y:S01]  /*01b0*/  USHF.R.S32.HI UR7, URZ, 0x1f, UR6 ;  /* 0x0000001fff077899 */ /* 0x000fe20008011406 */
[----:B------:R-:W-:Y:S05]  /*01c0*/  BSSY.RECONVERGENT B0, `(.L_x_103) ;  /* 0x0000015000007945 */ /* 0x000fea0003800200 */
[----:B------:R-:W-:Y:S01]  /*01d0*/  IMAD.U32 R3, RZ, RZ, UR7 ;  /* 0x00000007ff037e24 */ /* 0x000fe2000f8e00ff */
[C---:B0-----:R-:W-:Y:S01]  /*01e0*/  ISETP.LT.U32.AND P0, PT, R0.reuse, UR6, PT ;  /* 0x0000000600007c0c */ /* 0x041fe2000bf01070 */
[----:B------:R-:W-:-:S03]  /*01f0*/  VIADD R2, R0, 0x100 ;  /* 0x0000010000027836 */ /* 0x000fc60000000000 */
[----:B------:R-:W-:Y:S02]  /*0200*/  ISETP.GT.AND.EX P0, PT, R3, RZ, PT, P0 ;  /* 0x000000ff0300720c */ /* 0x000fe40003f04300 */
[----:B------:R-:W-:Y:S01]  /*0210*/  ISETP.LT.U32.AND P1, PT, R2, UR6, PT ;  /* 0x0000000602007c0c */ /* 0x000fe2000bf21070 */
[----:B------:R-:W-:-:S05]  /*0220*/  IMAD.U32 R2, RZ, RZ, UR7 ;  /* 0x00000007ff027e24 */ /* 0x000fca000f8e00ff */
[----:B------:R-:W-:-:S05]  /*0230*/  ISETP.GT.AND.EX P1, PT, R2, RZ, PT, P1 ;  /* 0x000000ff0200720c */ /* 0x000fca0003f24310 */
[----:B------:R-:W-:Y:S08]  /*0240*/  @!P0 BRA `(.L_x_104) ;  /* 0x0000000000308947 */ /* 0x000ff00003800000 */
[----:B------:R-:W0:Y:S01]  /*0250*/  LDCU.64 UR10, c[0x0][0x388] ;  /* 0x00007100ff0a77ac */ /* 0x000e220008000a00 */
[----:B------:R-:W-:-:S05]  /*0260*/  IADD3 R2, P0, PT, R0, UR4, RZ ;  /* 0x0000000400027c10 */ /* 0x000fca000ff1e0ff */
[----:B------:R-:W-:Y:S02]  /*0270*/  IMAD.X R3, RZ, RZ, UR5, P0 ;  /* 0x00000005ff037e24 */ /* 0x000fe400080e06ff */
[----:B------:R-:W-:-:S03]  /*0280*/  IMAD.SHL.U32 R4, R2, 0x4, RZ ;  /* 0x0000000402047824 */ /* 0x000fc600078e00ff */
[----:B------:R-:W-:Y:S02]  /*0290*/  SHF.L.U64.HI R5, R2, 0x2, R3 ;  /* 0x0000000202057819 */ /* 0x000fe40000010203 */
[----:B0-----:R-:W-:-:S04]  /*02a0*/  IADD3 R2, P0, PT, R4, UR10, RZ ;  /* 0x0000000a04027c10 */ /* 0x001fc8000ff1e0ff */
[----:B------:R-:W-:Y:S01]  /*02b0*/  IADD3.X R3, PT, PT, R5, UR11, RZ, P0, !PT ;  /* 0x0000000b05037c10 */ /* 0x000fe200087fe4ff */
[----:B------:R-:W0:Y:S05]  /*02c0*/  LDCU.64 UR10, c[0x0][0x390] ;  /* 0x00007200ff0a77ac */ /* 0x000e2a0008000a00 */
[----:B------:R-:W2:Y:S01]  /*02d0*/  LDG.E R3, desc[UR8][R2.64] ;  /* 0x0000000802037981 */ /* 0x000ea2000c1e1900 */
[----:B0-----:R-:W-:-:S04]  /*02e0*/  IADD3 R4, P0, PT, R4, UR10, RZ ;  /* 0x0000000a04047c10 */ /* 0x001fc8000ff1e0ff */
[----:B------:R-:W-:-:S05]  /*02f0*/  IADD3.X R5, PT, PT, R5, UR11, RZ, P0, !PT ;  /* 0x0000000b05057c10 */ /* 0x000fca00087fe4ff */
[----:B--2---:R0:W-:Y:S04]  /*0300*/  STG.E desc[UR8][R4.64], R3 ;  /* 0x0000000304007986 */ /* 0x0041e8000c101908 */
.L_x_104:
[----:B------:R-:W-:Y:S05]  /*0310*/  BSYNC.RECONVERGENT B0 ;  /* 0x0000000000007941 */ /* 0x000fea0003800200 */
.L_x_103:
[----:B------:R-:W-:Y:S05]  /*0320*/  @!P1 EXIT ;  /* 0x000000000000994d */ /* 0x000fea0003800000 */
[----:B------:R-:W1:Y:S01]  /*0330*/  LDCU.64 UR6, c[0x0][0x388] ;  /* 0x00007100ff0677ac */ /* 0x000e620008000a00 */
[----:B------:R-:W-:-:S05]  /*0340*/  IADD3 R0, P0, PT, R0, UR4, RZ ;  /* 0x0000000400007c10 */ /* 0x000fca000ff1e0ff */
[----:B0-----:R-:W-:Y:S02]  /*0350*/  IMAD.X R3, RZ, RZ, UR5, P0 ;  /* 0x00000005ff037e24 */ /* 0x001fe400080e06ff */
[----:B------:R-:W-:-:S03]  /*0360*/  IMAD.SHL.U32 R4, R0, 0x4, RZ ;  /* 0x0000000400047824 */ /* 0x000fc600078e00ff */
[----:B------:R-:W-:Y:S02]  /*0370*/  SHF.L.U64.HI R0, R0, 0x2, R3 ;  /* 0x0000000200007819 */ /* 0x000fe40000010203 */
[----:B-1----:R-:W-:-:S04]  /*0380*/  IADD3 R2, P0, PT, R4, UR6, RZ ;  /* 0x0000000604027c10 */ /* 0x002fc8000ff1e0ff */
[----:B------:R-:W-:Y:S01]  /*0390*/  IADD3.X R3, PT, PT, R0, UR7, RZ, P0, !PT ;  /* 0x0000000700037c10 */ /* 0x000fe200087fe4ff */
[----:B------:R-:W0:Y:S05]  /*03a0*/  LDCU.64 UR6, c[0x0][0x390] ;  /* 0x00007200ff0677ac */ /* 0x000e2a0008000a00 */
[----:B------:R-:W2:Y:S01]  /*03b0*/  LDG.E R3, desc[UR8][R2.64+0x400] ;  /* 0x0004000802037981 */ /* 0x000ea2000c1e1900 */
[----:B0-----:R-:W-:-:S04]  /*03c0*/  IADD3 R4, P0, PT, R4, UR6, RZ ;  /* 0x0000000604047c10 */ /* 0x001fc8000ff1e0ff */
[----:B------:R-:W-:-:S05]  /*03d0*/  IADD3.X R5, PT, PT, R0, UR7, RZ, P0, !PT ;  /* 0x0000000700057c10 */ /* 0x000fca00087fe4ff */
[----:B--2---:R-:W-:Y:S01]  /*03e0*/  STG.E desc[UR8][R4.64+0x400], R3 ;  /* 0x0004000304007986 */ /* 0x004fe2000c101908 */
[----:B------:R-:W-:Y:S05]  /*03f0*/  EXIT ;  /* 0x000000000000794d */ /* 0x000fea0003800000 */
.L_x_105:
        /* <DEDUP_REMOVED lines=16> */
.L_x_117:


//--------------------- .text._ZN3cub18CUB_300001_SM_10006detail8for_each13static_kernelINS2_12policy_hub_t12policy_500_tElN6thrust24THRUST_300001_SM_1000_NS8cuda_cub6__fill7functorINS7_6detail15normal_iteratorINS7_10device_ptrIiEEEEiEEEEvT0_T1_ --------------------------
	.section	.text._ZN3cub18CUB_300001_SM_10006detail8for_each13static_kernelINS2_12policy_hub_t12policy_500_tElN6thrust24THRUST_300001_SM_1000_NS8cuda_cub6__fill7functorINS7_6detail15normal_iteratorINS7_10device_ptrIiEEEEiEEEEvT0_T1_,"ax",@progbits
	.align	128
        .global         _ZN3cub18CUB_300001_SM_10006detail8for_each13static_kernelINS2_12policy_hub_t12policy_500_tElN6thrust24THRUST_300001_SM_1000_NS8cuda_cub6__fill7functorINS7_6detail15normal_iteratorINS7_10device_ptrIiEEEEiEEEEvT0_T1_
        .type           _ZN3cub18CUB_300001_SM_10006detail8for_each13static_kernelINS2_12policy_hub_t12policy_500_tElN6thrust24THRUST_300001_SM_1000_NS8cuda_cub6__fill7functorINS7_6detail15normal_iteratorINS7_10device_ptrIiEEEEiEEEEvT0_T1_,@function
        .size           _ZN3cub18CUB_300001_SM_10006detail8for_each13static_kernelINS2_12policy_hub_t12policy_500_tElN6thrust24THRUST_300001_SM_1000_NS8cuda_cub6__fill7functorINS7_6detail15normal_iteratorINS7_10device_ptrIiEEEEiEEEEvT0_T1_,(.L_x_118 - _ZN3cub18CUB_300001_SM_10006detail8for_each13static_kernelINS2_12policy_hub_t12policy_500_tElN6thrust24THRUST_300001_SM_1000_NS8cuda_cub6__fill7functorINS7_6detail15normal_iteratorINS7_10device_ptrIiEEEEiEEEEvT0_T1_)
        .other          _ZN3cub18CUB_300001_SM_10006detail8for_each13static_kernelINS2_12policy_hub_t12policy_500_tElN6thrust24THRUST_300001_SM_1000_NS8cuda_cub6__fill7functorINS7_6detail15normal_iteratorINS7_10device_ptrIiEEEEiEEEEvT0_T1_,@"STO_CUDA_ENTRY STV_DEFAULT"
_ZN3cub18CUB_300001_SM_10006detail8for_each13static_kernelINS2_12policy_hub_t12policy_500_tElN6thrust24THRUST_300001_SM_1000_NS8cuda_cub6__fill7functorINS7_6detail15normal_iteratorINS7_10device_ptrIiEEEEiEEEEvT0_T1_:
.text._ZN3cub18CUB_300001_SM_10006detail8for_each13static_kernelINS2_12policy_hub_t12policy_500_tElN6thrust24THRUST_300001_SM_1000_NS8cuda_cub6__fill7functorINS7_6detail15normal_iteratorINS7_10device_ptrIiEEEEiEEEEvT0_T1_:
        /* <DEDUP_REMOVED lines=12> */
[----:B------:R-:W2:Y:S01]  /*00c0*/  LDC R5, c[0x0][0x390] ;  /* 0x0000e400ff057b82 */ /* 0x000ea20000000800 */
[----:B0-----:R-:W-:-:S05]  /*00d0*/  IADD3 R0, P0, PT, R0, UR4, RZ ;  /* 0x0000000400007c10 */ /* 0x001fca000ff1e0ff */
[----:B------:R-:W-:Y:S01]  /*00e0*/  IMAD.X R3, RZ, RZ, UR5, P0 ;  /* 0x00000005ff037e24 */ /* 0x000fe200080e06ff */
[----:B-1----:R-:W-:-:S04]  /*00f0*/  LEA R2, P0, R0, UR6, 0x2 ;  /* 0x0000000600027c11 */ /* 0x002fc8000f8010ff */
[----:B------:R-:W-:-:S05]  /*0100*/  LEA.HI.X R3, R0, UR7, R3, 0x2, P0 ;  /* 0x0000000700037c11 */ /* 0x000fca00080f1403 */
[----:B--2---:R-:W-:Y:S04]  /*0110*/  STG.E desc[UR8][R2.64], R5 ;  /* 0x0000000502007986 */ /* 0x004fe8000c101908 */
[----:B------:R-:W-:Y:S01]  /*0120*/  STG.E desc[UR8][R2.64+0x400], R5 ;  /* 0x0004000502007986 */ /* 0x000fe2000c101908 */
[----:B------:R-:W-:Y:S05]  /*0130*/  EXIT ;  /* 0x000000000000794d */ /* 0x000fea0003800000 */
.L_x_106:
[----:B------:R-:W0:Y:S01]  /*0140*/  S2R R0, SR_TID.X ;  /* 0x0000000000007919 */ /* 0x000e220000002100 */
[----:B------:R-:W-:Y:S01]  /*0150*/  USHF.R.S32.HI UR7, URZ, 0x1f, UR6 ;  /* 0x0000001fff077899 */ /* 0x000fe20008011406 */
[----:B------:R-:W1:Y:S05]  /*0160*/  LDCU.64 UR10, c[0x0][0x388] ;  /* 0x00007100ff0a77ac */ /* 0x000e6a0008000a00 */
[----:B------:R-:W-:Y:S02]  /*0170*/  IMAD.U32 R2, RZ, RZ, UR7 ;  /* 0x00000007ff027e24 */ /* 0x000fe4000f8e00ff */
[----:B------:R-:W-:Y:S01]  /*0180*/  IMAD.U32 R4, RZ, RZ, UR7 ;  /* 0x00000007ff047e24 */ /* 0x000fe2000f8e00ff */
[----:B0-----:R-:W-:-:S04]  /*0190*/  ISETP.LT.U32.AND P0, PT, R0, UR6, PT ;  /* 0x0000000600007c0c */ /* 0x001fc8000bf01070 */
[----:B------:R-:W-:Y:S01]  /*01a0*/  ISETP.GT.AND.EX P0, PT, R2, RZ, PT, P0 ;  /* 0x000000ff0200720c */ /* 0x000fe20003f04300 */
[C---:B------:R-:W-:Y:S01]  /*01b0*/  VIADD R2, R0.reuse, 0x100 ;  /* 0x0000010000027836 */ /* 0x040fe20000000000 */
[----:B------:R-:W-:-:S04]  /*01c0*/  IADD3 R0, P2, PT, R0, UR4, RZ ;  /* 0x0000000400007c10 */ /* 0x000fc8000ff5e0ff */
[----:B------:R-:W-:Y:S01]  /*01d0*/  ISETP.LT.U32.AND P1, PT, R2, UR6, PT ;  /* 0x0000000602007c0c */ /* 0x000fe2000bf21070 */
[----:B------:R-:W-:Y:S01]  /*01e0*/  IMAD.X R3, RZ, RZ, UR5, P2 ;  /* 0x00000005ff037e24 */ /* 0x000fe200090e06ff */
[----:B-1----:R-:W-:Y:S02]  /*01f0*/  LEA R2, P2, R0, UR10, 0x2 ;  /* 0x0000000a00027c11 */ /* 0x002fe4000f8410ff */
[----:B------:R-:W-:Y:S02]  /*0200*/  ISETP.GT.AND.EX P1, PT, R4, RZ, PT, P1 ;  /* 0x000000ff0400720c */ /* 0x000fe40003f24310 */
[----:B------:R-:W-:Y:S01]  /*0210*/  LEA.HI.X R3, R0, UR11, R3, 0x2, P2 ;  /* 0x0000000b00037c11 */ /* 0x000fe200090f1403 */
[----:B------:R-:W0:Y:S04]  /*0220*/  @P0 LDC R5, c[0x0][0x390] ;  /* 0x0000e400ff050b82 */ /* 0x000e280000000800 */
[----:B0-----:R0:W-:Y:S06]  /*0230*/  @P0 STG.E desc[UR8][R2.64], R5 ;  /* 0x0000000502000986 */ /* 0x0011ec000c101908 */
[----:B------:R-:W-:Y:S05]  /*0240*/  @!P1 EXIT ;  /* 0x000000000000994d */ /* 0x000fea0003800000 */
[----:B0-----:R-:W0:Y:S02]  /*0250*/  LDC R5, c[0x0][0x390] ;  /* 0x0000e400ff057b82 */ /* 0x001e240000000800 */
[----:B0-----:R-:W-:Y:S01]  /*0260*/  STG.E desc[UR8][R2.64+0x400], R5 ;  /* 0x0004000502007986 */ /* 0x001fe2000c101908 */
[----:B------:R-:W-:Y:S05]  /*0270*/  EXIT ;  /* 0x000000000000794d */ /* 0x000fea0003800000 */
.L_x_107:
        /* <DEDUP_REMOVED lines=16> */
.L_x_118:


//--------------------- .text._ZN3cub18CUB_300001_SM_10006detail8for_each13static_kernelINS2_12policy_hub_t12policy_500_tElN6thrust24THRUST_300001_SM_1000_NS8cuda_cub10__tabulate7functorINS7_6detail15normal_iteratorINS7_10device_ptrIiEEEENS7_6system6detail7generic6detail22compute_sequence_valueIivEElEEEEvT0_T1_ --------------------------
	.section	.text._ZN3cub18CUB_300001_SM_10006detail8for_each13static_kernelINS2_12policy_hub_t12policy_500_tElN6thrust24THRUST_300001_SM_1000_NS8cuda_cub10__tabulate7functorINS7_6detail15normal_iteratorINS7_10device_ptrIiEEEENS7_6system6detail7generic6detail22compute_sequence_valueIivEElEEEEvT0_T1_,"ax",@progbits
	.align	128
        .global         _ZN3cub18CUB_300001_SM_10006detail8for_each13static_kernelINS2_12policy_hub_t12policy_500_tElN6thrust24THRUST_300001_SM_1000_NS8cuda_cub10__tabulate7functorINS7_6detail15normal_iteratorINS7_10device_ptrIiEEEENS7_6system6detail7generic6detail22compute_sequence_valueIivEElEEEEvT0_T1_
        .type           _ZN3cub18CUB_300001_SM_10006detail8for_each13static_kernelINS2_12policy_hub_t12policy_500_tElN6thrust24THRUST_300001_SM_1000_NS8cuda_cub10__tabulate7functorINS7_6detail15normal_iteratorINS7_10device_ptrIiEEEENS7_6system6detail7generic6detail22compute_sequence_valueIivEElEEEEvT0_T1_,@function
        .size           _ZN3cub18CUB_300001_SM_10006detail8for_each13static_kernelINS2_12policy_hub_t12policy_500_tElN6thrust24THRUST_300001_SM_1000_NS8cuda_cub10__tabulate7functorINS7_6detail15normal_iteratorINS7_10device_ptrIiEEEENS7_6system6detail7generic6detail22compute_sequence_valueIivEElEEEEvT0_T1_,(.L_x_119 - _ZN3cub18CUB_300001_SM_10006detail8for_each13static_kernelINS2_12policy_hub_t12policy_500_tElN6thrust24THRUST_300001_SM_1000_NS8cuda_cub10__tabulate7functorINS7_6detail15normal_iteratorINS7_10device_ptrIiEEEENS7_6system6detail7generic6detail22compute_sequence_valueIivEElEEEEvT0_T1_)
        .other          _ZN3cub18CUB_300001_SM_10006detail8for_each13static_kernelINS2_12policy_hub_t12policy_500_tElN6thrust24THRUST_300001_SM_1000_NS8cuda_cub10__tabulate7functorINS7_6detail15normal_iteratorINS7_10device_ptrIiEEEENS7_6system6detail7generic6detail22compute_sequence_valueIivEElEEEEvT0_T1_,@"STO_CUDA_ENTRY STV_DEFAULT"
_ZN3cub18CUB_300001_SM_10006detail8for_each13static_kernelINS2_12policy_hub_t12policy_500_tElN6thrust24THRUST_300001_SM_1000_NS8cuda_cub10__tabulate7functorINS7_6detail15normal_iteratorINS7_10device_ptrIiEEEENS7_6system6detail7generic6detail22compute_sequence_valueIivEElEEEEvT0_T1_:
.text._ZN3cub18CUB_300001_SM_10006detail8for_each13static_kernelINS2_12policy_hub_t12policy_500_tElN6thrust24THRUST_300001_SM_1000_NS8cuda_cub10__tabulate7functorINS7_6detail15normal_iteratorINS7_10device_ptrIiEEEENS7_6system6detail7generic6detail22compute_sequence_valueIivEElEEEEvT0_T1_:
        /* <DEDUP_REMOVED lines=11> */
[----:B------:R-:W1:Y:S01]  /*00b0*/  LDC.64 R6, c[0x0][0x390] ;  /* 0x0000e400ff067b82 */ /* 0x000e620000000a00 */
[----:B------:R-:W2:Y:S01]  /*00c0*/  LDCU.64 UR10, c[0x0][0x388] ;  /* 0x00007100ff0a77ac */ /* 0x000ea20008000a00 */
[----:B0-----:R-:W-:-:S05]  /*00d0*/  IADD3 R5, P0, PT, R0, UR4, RZ ;  /* 0x0000000400057c10 */ /* 0x001fca000ff1e0ff */
[----:B------:R-:W-:Y:S01]  /*00e0*/  IMAD.X R4, RZ, RZ, UR5, P0 ;  /* 0x00000005ff047e24 */ /* 0x000fe200080e06ff */
[C---:B--2---:R-:W-:Y:S01]  /*00f0*/  LEA R2, P0, R5.reuse, UR10, 0x2 ;  /* 0x0000000a05027c11 */ /* 0x044fe2000f8010ff */
[----:B------:R-:W-:-:S03]  /*0100*/  VIADD R0, R5, 0x100 ;  /* 0x0000010005007836 */ /* 0x000fc60000000000 */
[C---:B------:R-:W-:Y:S01]  /*0110*/  LEA.HI.X R3, R5.reuse, UR11, R4, 0x2, P0 ;  /* 0x0000000b05037c11 */ /* 0x040fe200080f1404 */
[-CC-:B-1----:R-:W-:Y:S02]  /*0120*/  IMAD R5, R5, R7.reuse, R6.reuse ;  /* 0x0000000705057224 */ /* 0x182fe400078e0206 */
[----:B------:R-:W-:-:S03]  /*0130*/  IMAD R7, R0, R7, R6 ;  /* 0x0000000700077224 */ /* 0x000fc600078e0206 */
[----:B------:R-:W-:Y:S04]  /*0140*/  STG.E desc[UR8][R2.64], R5 ;  /* 0x0000000502007986 */ /* 0x000fe8000c101908 */
[----:B------:R-:W-:Y:S01]  /*0150*/  STG.E desc[UR8][R2.64+0x400], R7 ;  /* 0x0004000702007986 */ /* 0x000fe2000c101908 */
[----:B------:R-:W-:Y:S05]  /*0160*/  EXIT ;  /* 0x000000000000794d */ /* 0x000fea0003800000 */
.L_x_108:
[----:B------:R-:W0:Y:S01]  /*0170*/  S2R R2, SR_TID.X ;  /* 0x0000000000027919 */ /* 0x000e220000002100 */
[----:B------:R-:W-:Y:S01]  /*0180*/  USHF.R.S32.HI UR7, URZ, 0x1f, UR6 ;  /* 0x0000001fff077899 */ /* 0x000fe20008011406 */
[----:B------:R-:W-:Y:S05]  /*0190*/  BSSY.RECONVERGENT B0, `(.L_x_109) ;  /* 0x0000011000007945 */ /* 0x000fea0003800200 */
[----:B------:R-:W-:Y:S02]  /*01a0*/  IMAD.U32 R3, RZ, RZ, UR7 ;  /* 0x00000007ff037e24 */ /* 0x000fe4000f8e00ff */
[----:B------:R-:W-:Y:S01]  /*01b0*/  IMAD.U32 R4, RZ, RZ, UR7 ;  /* 0x00000007ff047e24 */ /* 0x000fe2000f8e00ff */
[C---:B0-----:R-:W-:Y:S01]  /*01c0*/  ISETP.LT.U32.AND P0, PT, R2.reuse, UR6, PT ;  /* 0x0000000602007c0c */ /* 0x041fe2000bf01070 */
[----:B------:R-:W-:-:S03]  /*01d0*/  VIADD R0, R2, 0x100 ;  /* 0x0000010002007836 */ /* 0x000fc60000000000 */
[----:B------:R-:W-:Y:S02]  /*01e0*/  ISETP.GT.AND.EX P0, PT, R3, RZ, PT, P0 ;  /* 0x000000ff0300720c */ /* 0x000fe40003f04300 */
[----:B------:R-:W-:-:S04]  /*01f0*/  ISETP.LT.U32.AND P1, PT, R0, UR6, PT ;  /* 0x0000000600007c0c */ /* 0x000fc8000bf21070 */
[----:B------:R-:W-:-:S07]  /*0200*/  ISETP.GT.AND.EX P1, PT, R4, RZ, PT, P1 ;  /* 0x000000ff0400720c */ /* 0x000fce0003f24310 */
[----:B------:R-:W-:Y:S06]  /*0210*/  @!P0 BRA `(.L_x_110) ;  /* 0x0000000000208947 */ /* 0x000fec0003800000 */
[----:B------:R-:W0:Y:S01]  /*0220*/  LDC.64 R6, c[0x0][0x390] ;  /* 0x0000e400ff067b82 */ /* 0x000e220000000a00 */
[----:B------:R-:W1:Y:S01]  /*0230*/  LDCU.64 UR10, c[0x0][0x388] ;  /* 0x00007100ff0a77ac */ /* 0x000e620008000a00 */
[----:B------:R-:W-:-:S05]  /*0240*/  IADD3 R4, P0, PT, R2, UR4, RZ ;  /* 0x0000000402047c10 */ /* 0x000fca000ff1e0ff */
[----:B------:R-:W-:Y:S01]  /*0250*/  IMAD.X R3, RZ, RZ, UR5, P0 ;  /* 0x00000005ff037e24 */ /* 0x000fe200080e06ff */
[----:B-1----:R-:W-:-:S04]  /*0260*/  LEA R2, P0, R4, UR10, 0x2 ;  /* 0x0000000a04027c11 */ /* 0x002fc8000f8010ff */
[C---:B------:R-:W-:Y:S01]  /*0270*/  LEA.HI.X R3, R4.reuse, UR11, R3, 0x2, P0 ;  /* 0x0000000b04037c11 */ /* 0x040fe200080f1403 */
[----:B0-----:R-:W-:-:S05]  /*0280*/  IMAD R7, R4, R7, R6 ;  /* 0x0000000704077224 */ /* 0x001fca00078e0206 */
[----:B------:R0:W-:Y:S03]  /*0290*/  STG.E desc[UR8][R2.64], R7 ;  /* 0x0000000702007986 */ /* 0x0001e6000c101908 */
.L_x_110:
[----:B------:R-:W-:Y:S05]  /*02a0*/  BSYNC.RECONVERGENT B0 ;  /* 0x0000000000007941 */ /* 0x000fea0003800200 */
.L_x_109:
[----:B------:R-:W-:Y:S05]  /*02b0*/  @!P1 EXIT ;  /* 0x000000000000994d */ /* 0x000fea0003800000 */
[----:B------:R-:W1:Y:S01]  /*02c0*/  LDC.64 R4, c[0x0][0x390] ;  /* 0x0000e400ff047b82 */ /* 0x000e620000000a00 */
[----:B------:R-:W2:Y:S01]  /*02d0*/  LDCU.64 UR6, c[0x0][0x388] ;  /* 0x00007100ff0677ac */ /* 0x000ea20008000a00 */
[----:B------:R-:W-:-:S05]  /*02e0*/  IADD3 R0, P0, PT, R0, UR4, RZ ;  /* 0x0000000400007c10 */ /* 0x000fca000ff1e0ff */
[----:B0-----:R-:W-:Y:S01]  /*02f0*/  IMAD.X R3, RZ, RZ, UR5, P0 ;  /* 0x00000005ff037e24 */ /* 0x001fe200080e06ff */
[----:B--2---:R-:W-:-:S04]  /*0300*/  LEA R2, P0, R0, UR6, 0x2 ;  /* 0x0000000600027c11 */ /* 0x004fc8000f8010ff */
[C---:B------:R-:W-:Y:S01]  /*0310*/  LEA.HI.X R3, R0.reuse, UR7, R3, 0x2, P0 ;  /* 0x0000000700037c11 */ /* 0x040fe200080f1403 */
[----:B-1----:R-:W-:-:S05]  /*0320*/  IMAD R5, R0, R5, R4 ;  /* 0x0000000500057224 */ /* 0x002fca00078e0204 */
[----:B------:R-:W-:Y:S01]  /*0330*/  STG.E desc[UR8][R2.64], R5 ;  /* 0x0000000502007986 */ /* 0x000fe2000c101908 */
[----:B------:R-:W-:Y:S05]  /*0340*/  EXIT ;  /* 0x000000000000794d */ /* 0x000fea0003800000 */
.L_x_111:
        /* <DEDUP_REMOVED lines=11> */
.L_x_119:


//--------------------- .text._ZN3cub18CUB_300001_SM_10006detail8for_each13static_kernelINS2_12policy_hub_t12policy_500_tEmN6thrust24THRUST_300001_SM_1000_NS8cuda_cub20__uninitialized_fill7functorINS7_10device_ptrIiEEiEEEEvT0_T1_ --------------------------
	.section	.text._ZN3cub18CUB_300001_SM_10006detail8for_each13static_kernelINS2_12policy_hub_t12policy_500_tEmN6thrust24THRUST_300001_SM_1000_NS8cuda_cub20__uninitialized_fill7functorINS7_10device_ptrIiEEiEEEEvT0_T1_,"ax",@progbits
	.align	128
        .global         _ZN3cub18CUB_300001_SM_10006detail8for_each13static_kernelINS2_12policy_hub_t12policy_500_tEmN6thrust24THRUST_300001_SM_1000_NS8cuda_cub20__uninitialized_fill7functorINS7_10device_ptrIiEEiEEEEvT0_T1_
        .type           _ZN3cub18CUB_300001_SM_10006detail8for_each13static_kernelINS2_12policy_hub_t12policy_500_tEmN6thrust24THRUST_300001_SM_1000_NS8cuda_cub20__uninitialized_fill7functorINS7_10device_ptrIiEEiEEEEvT0_T1_,@function
        .size           _ZN3cub18CUB_300001_SM_10006detail8for_each13static_kernelINS2_12policy_hub_t12policy_500_tEmN6thrust24THRUST_300001_SM_1000_NS8cuda_cub20__uninitialized_fill7functorINS7_10device_ptrIiEEiEEEEvT0_T1_,(.L_x_120 - _ZN3cub18CUB_300001_SM_10006detail8for_each13static_kernelINS2_12policy_hub_t12policy_500_tEmN6thrust24THRUST_300001_SM_1000_NS8cuda_cub20__uninitialized_fill7functorINS7_10device_ptrIiEEiEEEEvT0_T1_)
        .other          _ZN3cub18CUB_300001_SM_10006detail8for_each13static_kernelINS2_12policy_hub_t12policy_500_tEmN6thrust24THRUST_300001_SM_1000_NS8cuda_cub20__uninitialized_fill7functorINS7_10device_ptrIiEEiEEEEvT0_T1_,@"STO_CUDA_ENTRY STV_DEFAULT"
_ZN3cub18CUB_300001_SM_10006detail8for_each13static_kernelINS2_12policy_hub_t12policy_500_tEmN6thrust24THRUST_300001_SM_1000_NS8cuda_cub20__uninitialized_fill7functorINS7_10device_ptrIiEEiEEEEvT0_T1_:
.text._ZN3cub18CUB_300001_SM_10006detail8for_each13static_kernelINS2_12policy_hub_t12policy_500_tEmN6thrust24THRUST_300001_SM_1000_NS8cuda_cub20__uninitialized_fill7functorINS7_10device_ptrIiEEiEEEEvT0_T1_:
        /* <DEDUP_REMOVED lines=8> */
[----:B------:R-:W-:-:S09]  /*0080*/  UISETP.GE.U32.AND.EX UP0, UPT, UR7, URZ, UPT, UP0 ;  /* 0x000000ff0700728c */ /* 0x000fd2000bf06100 */
        /* <DEDUP_REMOVED lines=11> */
.L_x_112:
[----:B------:R-:W0:Y:S01]  /*0140*/  S2R R0, SR_TID.X ;  /* 0x0000000000007919 */ /* 0x000e220000002100 */
[----:B------:R-:W-:Y:S01]  /*0150*/  IMAD.U32 R2, RZ, RZ, UR7 ;  /* 0x00000007ff027e24 */ /* 0x000fe2000f8e00ff */
[----:B------:R-:W1:Y:S01]  /*0160*/  LDCU.64 UR10, c[0x0][0x388] ;  /* 0x00007100ff0a77ac */ /* 0x000e620008000a00 */
[----:B------:R-:W-:Y:S01]  /*0170*/  IMAD.U32 R4, RZ, RZ, UR7 ;  /* 0x00000007ff047e24 */ /* 0x000fe2000f8e00ff */
[----:B0-----:R-:W-:-:S04]  /*0180*/  ISETP.LT.U32.AND P0, PT, R0, UR6, PT ;  /* 0x0000000600007c0c */ /* 0x001fc8000bf01070 */
[----:B------:R-:W-:Y:S01]  /*0190*/  ISETP.GT.U32.AND.EX P0, PT, R2, RZ, PT, P0 ;  /* 0x000000ff0200720c */ /* 0x000fe20003f04100 */
[C---:B------:R-:W-:Y:S01]  /*01a0*/  VIADD R2, R0.reuse, 0x100 ;  /* 0x0000010000027836 */ /* 0x040fe20000000000 */
[----:B------:R-:W-:-:S04]  /*01b0*/  IADD3 R0, P2, PT, R0, UR4, RZ ;  /* 0x0000000400007c10 */ /* 0x000fc8000ff5e0ff */
[----:B------:R-:W-:Y:S01]  /*01c0*/  ISETP.LT.U32.AND P1, PT, R2, UR6, PT ;  /* 0x0000000602007c0c */ /* 0x000fe2000bf21070 */
[----:B------:R-:W-:Y:S01]  /*01d0*/  IMAD.X R3, RZ, RZ, UR5, P2 ;  /* 0x00000005ff037e24 */ /* 0x000fe200090e06ff */
[----:B-1----:R-:W-:Y:S02]  /*01e0*/  LEA R2, P2, R0, UR10, 0x2 ;  /* 0x0000000a00027c11 */ /* 0x002fe4000f8410ff */
[----:B------:R-:W-:Y:S02]  /*01f0*/  ISETP.GT.U32.AND.EX P1, PT, R4, RZ, PT, P1 ;  /* 0x000000ff0400720c */ /* 0x000fe40003f24110 */
[----:B------:R-:W-:Y:S01]  /*0200*/  LEA.HI.X R3, R0, UR11, R3, 0x2, P2 ;  /* 0x0000000b00037c11 */ /* 0x000fe200090f1403 */
[----:B------:R-:W0:Y:S04]  /*0210*/  @P0 LDC R5, c[0x0][0x390] ;  /* 0x0000e400ff050b82 */ /* 0x000e280000000800 */
[----:B0-----:R0:W-:Y:S06]  /*0220*/  @P0 STG.E desc[UR8][R2.64], R5 ;  /* 0x0000000502000986 */ /* 0x0011ec000c101908 */
[----:B------:R-:W-:Y:S05]  /*0230*/  @!P1 EXIT ;  /* 0x000000000000994d */ /* 0x000fea0003800000 */
[----:B0-----:R-:W0:Y:S02]  /*0240*/  LDC R5, c[0x0][0x390] ;  /* 0x0000e400ff057b82 */ /* 0x001e240000000800 */
[----:B0-----:R-:W-:Y:S01]  /*0250*/  STG.E desc[UR8][R2.64+0x400], R5 ;  /* 0x0004000502007986 */ /* 0x001fe2000c101908 */
[----:B------:R-:W-:Y:S05]  /*0260*/  EXIT ;  /* 0x000000000000794d */ /* 0x000fea0003800000 */
.L_x_113:
        /* <DEDUP_REMOVED lines=9> */
.L_x_120:


//--------------------- .text._ZN3cub18CUB_300001_SM_10006detail11EmptyKernelIvEEvv --------------------------
	.section	.text._ZN3cub18CUB_300001_SM_10006detail11EmptyKernelIvEEvv,"ax",@progbits
	.align	128
        .global         _ZN3cub18CUB_300001_SM_10006detail11EmptyKernelIvEEvv
        .type           _ZN3cub18CUB_300001_SM_10006detail11EmptyKernelIvEEvv,@function
        .size           _ZN3cub18CUB_300001_SM_10006detail11EmptyKernelIvEEvv,(.L_x_121 - _ZN3cub18CUB_300001_SM_10006detail11EmptyKernelIvEEvv)
        .other          _ZN3cub18CUB_300001_SM_10006detail11EmptyKernelIvEEvv,@"STO_CUDA_ENTRY STV_DEFAULT"
_ZN3cub18CUB_300001_SM_10006detail11EmptyKernelIvEEvv:
.text._ZN3cub18CUB_300001_SM_10006detail11EmptyKernelIvEEvv:
[----:B------:R-:W-:Y:S01]  /*0000*/  LDC R1, c[0x0][0x37c] ;  /* 0x0000df00ff017b82 */ /* 0x000fe20000000800 */
[----:B------:R-:W-:Y:S05]  /*0010*/  EXIT ;  /* 0x000000000000794d */ /* 0x000fea0003800000 */
.L_x_114:
        /* <DEDUP_REMOVED lines=14> */
.L_x_121:


//--------------------- .nv.shared.reserved.0     --------------------------
	.section	.nv.shared.reserved.0,"aw",@nobits
	.weak		__nv_reservedSMEM_offset_0_alias
	.size		__nv_reservedSMEM_offset_0_alias, 0, 64
	.other		__nv_reservedSMEM_offset_0_alias,@"STO_CUDA_RESERVED_SHARED STV_DEFAULT"
__nv_reservedSMEM_offset_0_alias:
	.zero		0
	.zero		64


//--------------------- .nv.global                --------------------------
	.section	.nv.global,"aw",@nobits
.nv.global:
	.type		_ZN30_INTERNAL_19c05358_4_k_cu_main6thrust24THRUST_300001_SM_1000_NS3seqE,@object
	.size		_ZN30_INTERNAL_19c05358_4_k_cu_main6thrust24THRUST_300001_SM_1000_NS3seqE,(_ZN30_INTERNAL_19c05358_4_k_cu_main4cuda3std3__48in_placeE - _ZN30_INTERNAL_19c05358_4_k_cu_main6thrust24THRUST_300001_SM_1000_NS3seqE)
_ZN30_INTERNAL_19c05358_4_k_cu_main6thrust24THRUST_300001_SM_1000_NS3seqE:
	.zero		1
	.type		_ZN30_INTERNAL_19c05358_4_k_cu_main4cuda3std3__48in_placeE,@object
	.size		_ZN30_INTERNAL_19c05358_4_k_cu_main4cuda3std3__48in_placeE,(_ZN30_INTERNAL_19c05358_4_k_cu_main4cuda3std6ranges3__45__cpo4sizeE - _ZN30_INTERNAL_19c05358_4_k_cu_main4cuda3std3__48in_placeE)
_ZN30_INTERNAL_19c05358_4_k_cu_main4cuda3std3__48in_placeE:
	.zero		1
	.type		_ZN30_INTERNAL_19c05358_4_k_cu_main4cuda3std6ranges3__45__cpo4sizeE,@object
	.size		_ZN30_INTERNAL_19c05358_4_k_cu_main4cuda3std6ranges3__45__cpo4sizeE,(_ZN30_INTERNAL_19c05358_4_k_cu_main6thrust24THRUST_300001_SM_1000_NS12placeholders2_3E - _ZN30_INTERNAL_19c05358_4_k_cu_main4cuda3std6ranges3__45__cpo4sizeE)
_ZN30_INTERNAL_19c05358_4_k_cu_main4cuda3std6ranges3__45__cpo4sizeE:
	.zero		1
	.type		_ZN30_INTERNAL_19c05358_4_k_cu_main6thrust24THRUST_300001_SM_1000_NS12placeholders2_3E,@object
	.size		_ZN30_INTERNAL_19c05358_4_k_cu_main6thrust24THRUST_300001_SM_1000_NS12placeholders2_3E,(_ZN30_INTERNAL_19c05358_4_k_cu_main4cuda3std3__45__cpo6cbeginE - _ZN30_INTERNAL_19c05358_4_k_cu_main6thrust24THRUST_300001_SM_1000_NS12placeholders2_3E)
_ZN30_INTERNAL_19c05358_4_k_cu_main6thrust24THRUST_300001_SM_1000_NS12placeholders2_3E:
	.zero		1
	.type		_ZN30_INTERNAL_19c05358_4_k_cu_main4cuda3std3__45__cpo6cbeginE,@object
	.size		_ZN30_INTERNAL_19c05358_4_k_cu_main4cuda3std3__45__cpo6cbeginE,(_ZN30_INTERNAL_19c05358_4_k_cu_main4cuda3std6ranges3__45__cpo6cbeginE - _ZN30_INTERNAL_19c05358_4_k_cu_main4cuda3std3__45__cpo6cbeginE)
_ZN30_INTERNAL_19c05358_4_k_cu_main4cuda3std3__45__cpo6cbeginE:
	.zero		1
	.type		_ZN30_INTERNAL_19c05358_4_k_cu_main4cuda3std6ranges3__45__cpo6cbeginE,@object
	.size		_ZN30_INTERNAL_19c05358_4_k_cu_main4cuda3std6ranges3__45__cpo6cbeginE,(_ZN30_INTERNAL_19c05358_4_k_cu_main6thrust24THRUST_300001_SM_1000_NS12placeholders2_7E - _ZN30_INTERNAL_19c05358_4_k_cu_main4cuda3std6ranges3__45__cpo6cbeginE)
_ZN30_INTERNAL_19c05358_4_k_cu_main4cuda3std6ranges3__45__cpo6cbeginE:
	.zero		1
	.type		_ZN30_INTERNAL_19c05358_4_k_cu_main6thrust24THRUST_300001_SM_1000_NS12placeholders2_7E,@object
	.size		_ZN30_INTERNAL_19c05358_4_k_cu_main6thrust24THRUST_300001_SM_1000_NS12placeholders2_7E,(_ZN30_INTERNAL_19c05358_4_k_cu_main4cuda3std3__45__cpo7crbeginE - _ZN30_INTERNAL_19c05358_4_k_cu_main6thrust24THRUST_300001_SM_1000_NS12placeholders2_7E)
_ZN30_INTERNAL_19c05358_4_k_cu_main6thrust24THRUST_300001_SM_1000_NS12placeholders2_7E:
	.zero		1
	.type		_ZN30_INTERNAL_19c05358_4_k_cu_main4cuda3std3__45__cpo7crbeginE,@object
	.size		_ZN30_INTERNAL_19c05358_4_k_cu_main4cuda3std3__45__cpo7crbeginE,(_ZN30_INTERNAL_19c05358_4_k_cu_main4cuda3std6ranges3__45__cpo4nextE - _ZN30_INTERNAL_19c05358_4_k_cu_main4cuda3std3__45__cpo7crbeginE)
_ZN30_INTERNAL_19c05358_4_k_cu_main4cuda3std3__45__cpo7crbeginE:
	.zero		1
	.type		_ZN30_INTERNAL_19c05358_4_k_cu_main4cuda3std6ranges3__45__cpo4nextE,@object
	.size		_ZN30_INTERNAL_19c05358_4_k_cu_main4cuda3std6ranges3__45__cpo4nextE,(_ZN30_INTERNAL_19c05358_4_k_cu_main4cuda3std6ranges3__45__cpo4swapE - _ZN30_INTERNAL_19c05358_4_k_cu_main4cuda3std6ranges3__45__cpo4nextE)
_ZN30_INTERNAL_19c05358_4_k_cu_main4cuda3std6ranges3__45__cpo4nextE:
	.zero		1
	.type		_ZN30_INTERNAL_19c05358_4_k_cu_main4cuda3std6ranges3__45__cpo4swapE,@object
	.size		_ZN30_INTERNAL_19c05358_4_k_cu_main4cuda3std6ranges3__45__cpo4swapE,(_ZN30_INTERNAL_19c05358_4_k_cu_main6thrust24THRUST_300001_SM_1000_NS8cuda_cub10par_nosyncE - _ZN30_INTERNAL_19c05358_4_k_cu_main4cuda3std6ranges3__45__cpo4swapE)
_ZN30_INTERNAL_19c05358_4_k_cu_main4cuda3std6ranges3__45__cpo4swapE:
	.zero		1
	.type		_ZN30_INTERNAL_19c05358_4_k_cu_main6thrust24THRUST_300001_SM_1000_NS8cuda_cub10par_nosyncE,@object
	.size		_ZN30_INTERNAL_19c05358_4_k_cu_main6thrust24THRUST_300001_SM_1000_NS8cuda_cub10par_nosyncE,(_ZN30_INTERNAL_19c05358_4_k_cu_main6thrust24THRUST_300001_SM_1000_NS12placeholders2_9E - _ZN30_INTERNAL_19c05358_4_k_cu_main6thrust24THRUST_300001_SM_1000_NS8cuda_cub10par_nosyncE)
_ZN30_INTERNAL_19c05358_4_k_cu_main6thrust24THRUST_300001_SM_1000_NS8cuda_cub10par_nosyncE:
	.zero		1
	.type		_ZN30_INTERNAL_19c05358_4_k_cu_main6thrust24THRUST_300001_SM_1000_NS12placeholders2_9E,@object
	.size		_ZN30_INTERNAL_19c05358_4_k_cu_main6thrust24THRUST_300001_SM_1000_NS12placeholders2_9E,(_ZN30_INTERNAL_19c05358_4_k_cu_main4cuda3std3__432_GLOBAL__N__19c05358_4_k_cu_main6ignoreE - _ZN30_INTERNAL_19c05358_4_k_cu_main6thrust24THRUST_300001_SM_1000_NS12placeholders2_9E)
_ZN30_INTERNAL_19c05358_4_k_cu_main6thrust24THRUST_300001_SM_1000_NS12placeholders2_9E:
	.zero		1
	.type		_ZN30_INTERNAL_19c05358_4_k_cu_main4cuda3std3__432_GLOBAL__N__19c05358_4_k_cu_main6ignoreE,@object
	.size		_ZN30_INTERNAL_19c05358_4_k_cu_main4cuda3std3__432_GLOBAL__N__19c05358_4_k_cu_main6ignoreE,(_ZN30_INTERNAL_19c05358_4_k_cu_main4cuda3std6ranges3__45__cpo4dataE - _ZN30_INTERNAL_19c05358_4_k_cu_main4cuda3std3__432_GLOBAL__N__19c05358_4_k_cu_main6ignoreE)
_ZN30_INTERNAL_19c05358_4_k_cu_main4cuda3std3__432_GLOBAL__N__19c05358_4_k_cu_main6ignoreE:
	.zero		1
	.type		_ZN30_INTERNAL_19c05358_4_k_cu_main4cuda3std6ranges3__45__cpo4dataE,@object
	.size		_ZN30_INTERNAL_19c05358_4_k_cu_main4cuda3std6ranges3__45__cpo4dataE,(_ZN30_INTERNAL_19c05358_4_k_cu_main6thrust24THRUST_300001_SM_1000_NS12placeholders2_1E - _ZN30_INTERNAL_19c05358_4_k_cu_main4cuda3std6ranges3__45__cpo4dataE)
_ZN30_INTERNAL_19c05358_4_k_cu_main4cuda3std6ranges3__45__cpo4dataE:
	.zero		1
	.type		_ZN30_INTERNAL_19c05358_4_k_cu_main6thrust24THRUST_300001_SM_1000_NS12placeholders2_1E,@object
	.size		_ZN30_INTERNAL_19c05358_4_k_cu_main6thrust24THRUST_300001_SM_1000_NS12placeholders2_1E,(_ZN30_INTERNAL_19c05358_4_k_cu_main4cuda3std3__45__cpo5beginE - _ZN30_INTERNAL_19c05358_4_k_cu_main6thrust24THRUST_300001_SM_1000_NS12placeholders2_1E)
_ZN30_INTERNAL_19c05358_4_k_cu_main6thrust24THRUST_300001_SM_1000_NS12placeholders2_1E:
	.zero		1
	.type		_ZN30_INTERNAL_19c05358_4_k_cu_main4cuda3std3__45__cpo5beginE,@object
	.size		_ZN30_INTERNAL_19c05358_4_k_cu_main4cuda3std3__45__cpo5beginE,(_ZN30_INTERNAL_19c05358_4_k_cu_main4cuda3std6ranges3__45__cpo5beginE - _ZN30_INTERNAL_19c05358_4_k_cu_main4cuda3std3__45__cpo5beginE)
_ZN30_INTERNAL_19c05358_4_k_cu_main4cuda3std3__45__cpo5beginE:
	.zero		1
	.type		_ZN30_INTERNAL_19c05358_4_k_cu_main4cuda3std6ranges3__45__cpo5beginE,@object
	.size		_ZN30_INTERNAL_19c05358_4_k_cu_main4cuda3std6ranges3__45__cpo5beginE,(_ZN30_INTERNAL_19c05358_4_k_cu_main6thrust24THRUST_300001_SM_1000_NS12placeholders2_5E - _ZN30_INTERNAL_19c05358_4_k_cu_main4cuda3std6ranges3__45__cpo5beginE)
_ZN30_INTERNAL_19c05358_4_k_cu_main4cuda3std6ranges3__45__cpo5beginE:
	.zero		1
	.type		_ZN30_INTERNAL_19c05358_4_k_cu_main6thrust24THRUST_300001_SM_1000_NS12placeholders2_5E,@object
	.size		_ZN30_INTERNAL_19c05358_4_k_cu_main6thrust24THRUST_300001_SM_1000_NS12placeholders2_5E,(_ZN30_INTERNAL_19c05358_4_k_cu_main4cuda3std3__45__cpo6rbeginE - _ZN30_INTERNAL_19c05358_4_k_cu_main6thrust24THRUST_300001_SM_1000_NS12placeholders2_5E)
_ZN30_INTERNAL_19c05358_4_k_cu_main6thrust24THRUST_300001_SM_1000_NS12placeholders2_5E:
	.zero		1
	.type		_ZN30_INTERNAL_19c05358_4_k_cu_main4cuda3std3__45__cpo6rbeginE,@object
	.size		_ZN30_INTERNAL_19c05358_4_k_cu_main4cuda3std3__45__cpo6rbeginE,(_ZN30_INTERNAL_19c05358_4_k_cu_main4cuda3std6ranges3__45__cpo7advanceE - _ZN30_INTERNAL_19c05358_4_k_cu_main4cuda3std3__45__cpo6rbeginE)
_ZN30_INTERNAL_19c05358_4_k_cu_main4cuda3std3__45__cpo6rbeginE:
	.zero		1
	.type		_ZN30_INTERNAL_19c05358_4_k_cu_main4cuda3std6ranges3__45__cpo7advanceE,@object
	.size		_ZN30_INTERNAL_19c05358_4_k_cu_main4cuda3std6ranges3__45__cpo7advanceE,(_ZN30_INTERNAL_19c05358_4_k_cu_main4cuda3std3__47nulloptE - _ZN30_INTERNAL_19c05358_4_k_cu_main4cuda3std6ranges3__45__cpo7advanceE)
_ZN30_INTERNAL_19c05358_4_k_cu_main4cuda3std6ranges3__45__cpo7advanceE:
	.zero		1
	.type		_ZN30_INTERNAL_19c05358_4_k_cu_main4cuda3std3__47nulloptE,@object
	.size		_ZN30_INTERNAL_19c05358_4_k_cu_main4cuda3std3__47nulloptE,(_ZN30_INTERNAL_19c05358_4_k_cu_main4cuda3std6ranges3__45__cpo8distanceE - _ZN30_INTERNAL_19c05358_4_k_cu_main4cuda3std3__47nulloptE)
_ZN30_INTERNAL_19c05358_4_k_cu_main4cuda3std3__47nulloptE:
	.zero		1
	.type		_ZN30_INTERNAL_19c05358_4_k_cu_main4cuda3std6ranges3__45__cpo8distanceE,@object
	.size		_ZN30_INTERNAL_19c05358_4_k_cu_main4cuda3std6ranges3__45__cpo8distanceE,(_ZN30_INTERNAL_19c05358_4_k_cu_main6thrust24THRUST_300001_SM_1000_NS12placeholders3_10E - _ZN30_INTERNAL_19c05358_4_k_cu_main4cuda3std6ranges3__45__cpo8distanceE)
_ZN30_INTERNAL_19c05358_4_k_cu_main4cuda3std6ranges3__45__cpo8distanceE:
	.zero		1
	.type		_ZN30_INTERNAL_19c05358_4_k_cu_main6thrust24THRUST_300001_SM_1000_NS12placeholders3_10E,@object
	.size		_ZN30_INTERNAL_19c05358_4_k_cu_main6thrust24THRUST_300001_SM_1000_NS12placeholders3_10E,(_ZN30_INTERNAL_19c05358_4_k_cu_main4cuda3std3__419piecewise_constructE - _ZN30_INTERNAL_19c05358_4_k_cu_main6thrust24THRUST_300001_SM_1000_NS12placeholders3_10E)
_ZN30_INTERNAL_19c05358_4_k_cu_main6thrust24THRUST_300001_SM_1000_NS12placeholders3_10E:
	.zero		1
	.type		_ZN30_INTERNAL_19c05358_4_k_cu_main4cuda3std3__419piecewise_constructE,@object
	.size		_ZN30_INTERNAL_19c05358_4_k_cu_main4cuda3std3__419piecewise_constructE,(_ZN30_INTERNAL_19c05358_4_k_cu_main4cuda3std6ranges3__45__cpo5cdataE - _ZN30_INTERNAL_19c05358_4_k_cu_main4cuda3std3__419piecewise_constructE)
_ZN30_INTERNAL_19c05358_4_k_cu_main4cuda3std3__419piecewise_constructE:
	.zero		1
	.type		_ZN30_INTERNAL_19c05358_4_k_cu_main4cuda3std6ranges3__45__cpo5cdataE,@object
	.size		_ZN30_INTERNAL_19c05358_4_k_cu_main4cuda3std6ranges3__45__cpo5cdataE,(_ZN30_INTERNAL_19c05358_4_k_cu_main6thrust24THRUST_300001_SM_1000_NS12placeholders2_2E - _ZN30_INTERNAL_19c05358_4_k_cu_main4cuda3std6ranges3__45__cpo5cdataE)
_ZN30_INTERNAL_19c05358_4_k_cu_main4cuda3std6ranges3__45__cpo5cdataE:
	.zero		1
	.type		_ZN30_INTERNAL_19c05358_4_k_cu_main6thrust24THRUST_300001_SM_1000_NS12placeholders2_2E,@object
	.size		_ZN30_INTERNAL_19c05358_4_k_cu_main6thrust24THRUST_300001_SM_1000_NS12placeholders2_2E,(_ZN30_INTERNAL_19c05358_4_k_cu_main4cuda3std3__45__cpo3endE - _ZN30_INTERNAL_19c05358_4_k_cu_main6thrust24THRUST_300001_SM_1000_NS12placeholders2_2E)
_ZN30_INTERNAL_19c05358_4_k_cu_main6thrust24THRUST_300001_SM_1000_NS12placeholders2_2E:
	.zero		1
	.type		_ZN30_INTERNAL_19c05358_4_k_cu_main4cuda3std3__45__cpo3endE,@object
	.size		_ZN30_INTERNAL_19c05358_4_k_cu_main4cuda3std3__45__cpo3endE,(_ZN30_INTERNAL_19c05358_4_k_cu_main4cuda3std6ranges3__45__cpo3endE - _ZN30_INTERNAL_19c05358_4_k_cu_main4cuda3std3__45__cpo3endE)
_ZN30_INTERNAL_19c05358_4_k_cu_main4cuda3std3__45__cpo3endE:
	.zero		1
	.type		_ZN30_INTERNAL_19c05358_4_k_cu_main4cuda3std6ranges3__45__cpo3endE,@object
	.size		_ZN30_INTERNAL_19c05358_4_k_cu_main4cuda3std6ranges3__45__cpo3endE,(_ZN30_INTERNAL_19c05358_4_k_cu_main6thrust24THRUST_300001_SM_1000_NS12placeholders2_6E - _ZN30_INTERNAL_19c05358_4_k_cu_main4cuda3std6ranges3__45__cpo3endE)
_ZN30_INTERNAL_19c05358_4_k_cu_main4cuda3std6ranges3__45__cpo3endE:
	.zero		1
	.type		_ZN30_INTERNAL_19c05358_4_k_cu_main6thrust24THRUST_300001_SM_1000_NS12placeholders2_6E,@object
	.size		_ZN30_INTERNAL_19c05358_4_k_cu_main6thrust24THRUST_300001_SM_1000_NS12placeholders2_6E,(_ZN30_INTERNAL_19c05358_4_k_cu_main4cuda3std3__45__cpo4rendE - _ZN30_INTERNAL_19c05358_4_k_cu_main6thrust24THRUST_300001_SM_1000_NS12placeholders2_6E)
_ZN30_INTERNAL_19c05358_4_k_cu_main6thrust24THRUST_300001_SM_1000_NS12placeholders2_6E:
	.zero		1
	.type		_ZN30_INTERNAL_19c05358_4_k_cu_main4cuda3std3__45__cpo4rendE,@object
	.size		_ZN30_INTERNAL_19c05358_4_k_cu_main4cuda3std3__45__cpo4rendE,(_ZN30_INTERNAL_19c05358_4_k_cu_main4cuda3std6ranges3__45__cpo9iter_swapE - _ZN30_INTERNAL_19c05358_4_k_cu_main4cuda3std3__45__cpo4rendE)
_ZN30_INTERNAL_19c05358_4_k_cu_main4cuda3std3__45__cpo4rendE:
	.zero		1
	.type		_ZN30_INTERNAL_19c05358_4_k_cu_main4cuda3std6ranges3__45__cpo9iter_swapE,@object
	.size		_ZN30_INTERNAL_19c05358_4_k_cu_main4cuda3std6ranges3__45__cpo9iter_swapE,(_ZN30_INTERNAL_19c05358_4_k_cu_main4cuda3std3__48unexpectE - _ZN30_INTERNAL_19c05358_4_k_cu_main4cuda3std6ranges3__45__cpo9iter_swapE)
_ZN30_INTERNAL_19c05358_4_k_cu_main4cuda3std6ranges3__45__cpo9iter_swapE:
	.zero		1
	.type		_ZN30_INTERNAL_19c05358_4_k_cu_main4cuda3std3__48unexpectE,@object
	.size		_ZN30_INTERNAL_19c05358_4_k_cu_main4cuda3std3__48unexpectE,(_ZN30_INTERNAL_19c05358_4_k_cu_main6thrust24THRUST_300001_SM_1000_NS8cuda_cub3parE - _ZN30_INTERNAL_19c05358_4_k_cu_main4cuda3std3__48unexpectE)
_ZN30_INTERNAL_19c05358_4_k_cu_main4cuda3std3__48unexpectE:
	.zero		1
	.type		_ZN30_INTERNAL_19c05358_4_k_cu_main6thrust24THRUST_300001_SM_1000_NS8cuda_cub3parE,@object
	.size		_ZN30_INTERNAL_19c05358_4_k_cu_main6thrust24THRUST_300001_SM_1000_NS8cuda_cub3parE,(_ZN30_INTERNAL_19c05358_4_k_cu_main6thrust24THRUST_300001_SM_1000_NS12placeholders2_4E - _ZN30_INTERNAL_19c05358_4_k_cu_main6thrust24THRUST_300001_SM_1000_NS8cuda_cub3parE)
_ZN30_INTERNAL_19c05358_4_k_cu_main6thrust24THRUST_300001_SM_1000_NS8cuda_cub3parE:
	.zero		1
	.type		_ZN30_INTERNAL_19c05358_4_k_cu_main6thrust24THRUST_300001_SM_1000_NS12placeholders2_4E,@object
	.size		_ZN30_INTERNAL_19c05358_4_k_cu_main6thrust24THRUST_300001_SM_1000_NS12placeholders2_4E,(_ZN30_INTERNAL_19c05358_4_k_cu_main4cuda3std3__45__cpo4cendE - _ZN30_INTERNAL_19c05358_4_k_cu_main6thrust24THRUST_300001_SM_1000_NS12placeholders2_4E)
_ZN30_INTERNAL_19c05358_4_k_cu_main6thrust24THRUST_300001_SM_1000_NS12placeholders2_4E:
	.zero		1
	.type		_ZN30_INTERNAL_19c05358_4_k_cu_main4cuda3std3__45__cpo4cendE,@object
	.size		_ZN30_INTERNAL_19c05358_4_k_cu_main4cuda3std3__45__cpo4cendE,(_ZN30_INTERNAL_19c05358_4_k_cu_main4cuda3std6ranges3__45__cpo4cendE - _ZN30_INTERNAL_19c05358_4_k_cu_main4cuda3std3__45__cpo4cendE)
_ZN30_INTERNAL_19c05358_4_k_cu_main4cuda3std3__45__cpo4cendE:
	.zero		1
	.type		_ZN30_INTERNAL_19c05358_4_k_cu_main4cuda3std6ranges3__45__cpo4cendE,@object
	.size		_ZN30_INTERNAL_19c05358_4_k_cu_main4cuda3std6ranges3__45__cpo4cendE,(_ZN30_INTERNAL_19c05358_4_k_cu_main4cuda3std3__420unreachable_sentinelE - _ZN30_INTERNAL_19c05358_4_k_cu_main4cuda3std6ranges3__45__cpo4cendE)
_ZN30_INTERNAL_19c05358_4_k_cu_main4cuda3std6ranges3__45__cpo4cendE:
	.zero		1
	.type		_ZN30_INTERNAL_19c05358_4_k_cu_main4cuda3std3__420unreachable_sentinelE,@object
	.size		_ZN30_INTERNAL_19c05358_4_k_cu_main4cuda3std3__420unreachable_sentinelE,(_ZN30_INTERNAL_19c05358_4_k_cu_main4cuda3std6ranges3__45__cpo5ssizeE - _ZN30_INTERNAL_19c05358_4_k_cu_main4cuda3std3__420unreachable_sentinelE)
_ZN30_INTERNAL_19c05358_4_k_cu_main4cuda3std3__420unreachable_sentinelE:
	.zero		1
	.type		_ZN30_INTERNAL_19c05358_4_k_cu_main4cuda3std6ranges3__45__cpo5ssizeE,@object
	.size		_ZN30_INTERNAL_19c05358_4_k_cu_main4cuda3std6ranges3__45__cpo5ssizeE,(_ZN30_INTERNAL_19c05358_4_k_cu_main6thrust24THRUST_300001_SM_1000_NS12placeholders2_8E - _ZN30_INTERNAL_19c05358_4_k_cu_main4cuda3std6ranges3__45__cpo5ssizeE)
_ZN30_INTERNAL_19c05358_4_k_cu_main4cuda3std6ranges3__45__cpo5ssizeE:
	.zero		1
	.type		_ZN30_INTERNAL_19c05358_4_k_cu_main6thrust24THRUST_300001_SM_1000_NS12placeholders2_8E,@object
	.size		_ZN30_INTERNAL_19c05358_4_k_cu_main6thrust24THRUST_300001_SM_1000_NS12placeholders2_8E,(_ZN30_INTERNAL_19c05358_4_k_cu_main4cuda3std3__45__cpo5crendE - _ZN30_INTERNAL_19c05358_4_k_cu_main6thrust24THRUST_300001_SM_1000_NS12placeholders2_8E)
_ZN30_INTERNAL_19c05358_4_k_cu_main6thrust24THRUST_300001_SM_1000_NS12placeholders2_8E:
	.zero		1
	.type		_ZN30_INTERNAL_19c05358_4_k_cu_main4cuda3std3__45__cpo5crendE,@object
	.size		_ZN30_INTERNAL_19c05358_4_k_cu_main4cuda3std3__45__cpo5crendE,(_ZN30_INTERNAL_19c05358_4_k_cu_main4cuda3std6ranges3__45__cpo4prevE - _ZN30_INTERNAL_19c05358_4_k_cu_main4cuda3std3__45__cpo5crendE)
_ZN30_INTERNAL_19c05358_4_k_cu_main4cuda3std3__45__cpo5crendE:
	.zero		1
	.type		_ZN30_INTERNAL_19c05358_4_k_cu_main4cuda3std6ranges3__45__cpo4prevE,@object
	.size		_ZN30_INTERNAL_19c05358_4_k_cu_main4cuda3std6ranges3__45__cpo4prevE,(_ZN30_INTERNAL_19c05358_4_k_cu_main4cuda3std6ranges3__45__cpo9iter_moveE - _ZN30_INTERNAL_19c05358_4_k_cu_main4cuda3std6ranges3__45__cpo4prevE)
_ZN30_INTERNAL_19c05358_4_k_cu_main4cuda3std6ranges3__45__cpo4prevE:
	.zero		1
	.type		_ZN30_INTERNAL_19c05358_4_k_cu_main4cuda3std6ranges3__45__cpo9iter_moveE,@object
	.size		_ZN30_INTERNAL_19c05358_4_k_cu_main4cuda3std6ranges3__45__cpo9iter_moveE,(_ZN30_INTERNAL_19c05358_4_k_cu_main6thrust24THRUST_300001_SM_1000_NS6system6detail10sequential3seqE - _ZN30_INTERNAL_19c05358_4_k_cu_main4cuda3std6ranges3__45__cpo9iter_moveE)
_ZN30_INTERNAL_19c05358_4_k_cu_main4cuda3std6ranges3__45__cpo9iter_moveE:
	.zero		1
	.type		_ZN30_INTERNAL_19c05358_4_k_cu_main6thrust24THRUST_300001_SM_1000_NS6system6detail10sequential3seqE,@object
	.size		_ZN30_INTERNAL_19c05358_4_k_cu_main6thrust24THRUST_300001_SM_1000_NS6system6detail10sequential3seqE,(.L_31 - _ZN30_INTERNAL_19c05358_4_k_cu_main6thrust24THRUST_300001_SM_1000_NS6system6detail10sequential3seqE)
_ZN30_INTERNAL_19c05358_4_k_cu_main6thrust24THRUST_300001_SM_1000_NS6system6detail10sequential3seqE:
	.zero		1
.L_31:


//--------------------- .nv.constant0._ZN3cub18CUB_300001_SM_10006detail9transform16transform_kernelINS2_10policy_hubILb1EN4cuda3std3__45tupleIJN6thrust24THRUST_300001_SM_1000_NS6detail15normal_iteratorINSA_10device_ptrIiEEEESF_EEEE10policy1000El12modZeroOrTenIiESF_JPiSL_EEEvT0_iT1_T2_DpNS2_10kernel_argIT3_EE --------------------------
	.section	.nv.constant0._ZN3cub18CUB_300001_SM_10006detail9transform16transform_kernelINS2_10policy_hubILb1EN4cuda3std3__45tupleIJN6thrust24THRUST_300001_SM_1000_NS6detail15normal_iteratorINSA_10device_ptrIiEEEESF_EEEE10policy1000El12modZeroOrTenIiESF_JPiSL_EEEvT0_iT1_T2_DpNS2_10kernel_argIT3_EE,"a",@progbits
	.sectionflags	@""
	.align	4
.nv.constant0._ZN3cub18CUB_300001_SM_10006detail9transform16transform_kernelINS2_10policy_hubILb1EN4cuda3std3__45tupleIJN6thrust24THRUST_300001_SM_1000_NS6detail15normal_iteratorINSA_10device_ptrIiEEEESF_EEEE10policy1000El12modZeroOrTenIiESF_JPiSL_EEEvT0_iT1_T2_DpNS2_10kernel_argIT3_EE:
	.zero		952


//--------------------- .nv.constant0._ZN3cub18CUB_300001_SM_10006detail9transform16transform_kernelINS2_10policy_hubILb1EN4cuda3std3__45tupleIJN6thrust24THRUST_300001_SM_1000_NS6detail15normal_iteratorINSA_10device_ptrIiEEEESF_EEEE10policy1000Ei12modZeroOrTenIiESF_JPiSL_EEEvT0_iT1_T2_DpNS2_10kernel_argIT3_EE --------------------------
	.section	.nv.constant0._ZN3cub18CUB_300001_SM_10006detail9transform16transform_kernelINS2_10policy_hubILb1EN4cuda3std3__45tupleIJN6thrust24THRUST_300001_SM_1000_NS6detail15normal_iteratorINSA_10device_ptrIiEEEESF_EEEE10policy1000Ei12modZeroOrTenIiESF_JPiSL_EEEvT0_iT1_T2_DpNS2_10kernel_argIT3_EE,"a",@progbits
	.sectionflags	@""
	.align	4
.nv.constant0._ZN3cub18CUB_300001_SM_10006detail9transform16transform_kernelINS2_10policy_hubILb1EN4cuda3std3__45tupleIJN6thrust24THRUST_300001_SM_1000_NS6detail15normal_iteratorINSA_10device_ptrIiEEEESF_EEEE10policy1000Ei12modZeroOrTenIiESF_JPiSL_EEEvT0_iT1_T2_DpNS2_10kernel_argIT3_EE:
	.zero		952


//--------------------- .nv.constant0._ZN3cub18CUB_300001_SM_10006detail8for_each13static_kernelINS2_12policy_hub_t12policy_500_tElN6thrust24THRUST_300001_SM_1000_NS8cuda_cub20__uninitialized_copy7functorINS7_6detail15normal_iteratorINS7_10device_ptrIiEEEENS7_7pointerIiNS8_3tagENS7_11use_defaultESI_EEEEEEvT0_T1_ --------------------------
	.section	.nv.constant0._ZN3cub18CUB_300001_SM_10006detail8for_each13static_kernelINS2_12policy_hub_t12policy_500_tElN6thrust24THRUST_300001_SM_1000_NS8cuda_cub20__uninitialized_copy7functorINS7_6detail15normal_iteratorINS7_10device_ptrIiEEEENS7_7pointerIiNS8_3tagENS7_11use_defaultESI_EEEEEEvT0_T1_,"a",@progbits
	.sectionflags	@""
	.align	4
.nv.constant0._ZN3cub18CUB_300001_SM_10006detail8for_each13static_kernelINS2_12policy_hub_t12policy_500_tElN6thrust24THRUST_300001_SM_1000_NS8cuda_cub20__uninitialized_copy7functorINS7_6detail15normal_iteratorINS7_10device_ptrIiEEEENS7_7pointerIiNS8_3tagENS7_11use_defaultESI_EEEEEEvT0_T1_:
	.zero		920


//--------------------- .nv.constant0._ZN3cub18CUB_300001_SM_10006detail8for_each13static_kernelINS2_12policy_hub_t12policy_500_tElN6thrust24THRUST_300001_SM_1000_NS8cuda_cub6__fill7functorINS7_6detail15normal_iteratorINS7_10device_ptrIiEEEEiEEEEvT0_T1_ --------------------------
	.section	.nv.constant0._ZN3cub18CUB_300001_SM_10006detail8for_each13static_kernelINS2_12policy_hub_t12policy_500_tElN6thrust24THRUST_300001_SM_1000_NS8cuda_cub6__fill7functorINS7_6detail15normal_iteratorINS7_10device_ptrIiEEEEiEEEEvT0_T1_,"a",@progbits
	.sectionflags	@""
	.align	4
.nv.constant0._ZN3cub18CUB_300001_SM_10006detail8for_each13static_kernelINS2_12policy_hub_t12policy_500_tElN6thrust24THRUST_300001_SM_1000_NS8cuda_cub6__fill7functorINS7_6detail15normal_iteratorINS7_10device_ptrIiEEEEiEEEEvT0_T1_:
	.zero		920


//--------------------- .nv.constant0._ZN3cub18CUB_300001_SM_10006detail8for_each13static_kernelINS2_12policy_hub_t12policy_500_tElN6thrust24THRUST_300001_SM_1000_NS8cuda_cub10__tabulate7functorINS7_6detail15normal_iteratorINS7_10device_ptrIiEEEENS7_6system6detail7generic6detail22compute_sequence_valueIivEElEEEEvT0_T1_ --------------------------
	.section	.nv.constant0._ZN3cub18CUB_300001_SM_10006detail8for_each13static_kernelINS2_12policy_hub_t12policy_500_tElN6thrust24THRUST_300001_SM_1000_NS8cuda_cub10__tabulate7functorINS7_6detail15normal_iteratorINS7_10device_ptrIiEEEENS7_6system6detail7generic6detail22compute_sequence_valueIivEElEEEEvT0_T1_,"a",@progbits
	.sectionflags	@""
	.align	4
.nv.constant0._ZN3cub18CUB_300001_SM_10006detail8for_each13static_kernelINS2_12policy_hub_t12policy_500_tElN6thrust24THRUST_300001_SM_1000_NS8cuda_cub10__tabulate7functorINS7_6detail15normal_iteratorINS7_10device_ptrIiEEEENS7_6system6detail7generic6detail22compute_sequence_valueIivEElEEEEvT0_T1_:
	.zero		920


//--------------------- .nv.constant0._ZN3cub18CUB_300001_SM_10006detail8for_each13static_kernelINS2_12policy_hub_t12policy_500_tEmN6thrust24THRUST_300001_SM_1000_NS8cuda_cub20__uninitialized_fill7functorINS7_10device_ptrIiEEiEEEEvT0_T1_ --------------------------
	.section	.nv.constant0._ZN3cub18CUB_300001_SM_10006detail8for_each13static_kernelINS2_12policy_hub_t12policy_500_tEmN6thrust24THRUST_300001_SM_1000_NS8cuda_cub20__uninitialized_fill7functorINS7_10device_ptrIiEEiEEEEvT0_T1_,"a",@progbits
	.sectionflags	@""
	.align	4
.nv.constant0._ZN3cub18CUB_300001_SM_10006detail8for_each13static_kernelINS2_12policy_hub_t12policy_500_tEmN6thrust24THRUST_300001_SM_1000_NS8cuda_cub20__uninitialized_fill7functorINS7_10device_ptrIiEEiEEEEvT0_T1_:
	.zero		920


//--------------------- .nv.constant0._ZN3cub18CUB_300001_SM_10006detail11EmptyKernelIvEEvv --------------------------
	.section	.nv.constant0._ZN3cub18CUB_300001_SM_10006detail11EmptyKernelIvEEvv,"a",@progbits
	.sectionflags	@""
	.align	4
.nv.constant0._ZN3cub18CUB_300001_SM_10006detail11EmptyKernelIvEEvv:
	.zero		896


//--------------------- SYMBOLS --------------------------

	.type		.nv.reservedSmem.offset0,@object
	.size		.nv.reservedSmem.offset0,0x4
